//
// Generated by NVIDIA NVVM Compiler
//
// Compiler Build ID: CL-36424714
// Cuda compilation tools, release 13.0, V13.0.88
// Based on NVVM 20.0.0
//

.version 9.0
.target sm_100
.address_size 64

	// .globl	_Z18calculate_featuresPfS_iPiS_ii
.func  (.param .b64 func_retval0) __internal_accurate_pow
(
	.param .b64 __internal_accurate_pow_param_0,
	.param .b64 __internal_accurate_pow_param_1
)
;

.visible .entry _Z18calculate_featuresPfS_iPiS_ii(
	.param .u64 .ptr .align 1 _Z18calculate_featuresPfS_iPiS_ii_param_0,
	.param .u64 .ptr .align 1 _Z18calculate_featuresPfS_iPiS_ii_param_1,
	.param .u32 _Z18calculate_featuresPfS_iPiS_ii_param_2,
	.param .u64 .ptr .align 1 _Z18calculate_featuresPfS_iPiS_ii_param_3,
	.param .u64 .ptr .align 1 _Z18calculate_featuresPfS_iPiS_ii_param_4,
	.param .u32 _Z18calculate_featuresPfS_iPiS_ii_param_5,
	.param .u32 _Z18calculate_featuresPfS_iPiS_ii_param_6
)
{
	.local .align 8 .b8 	__local_depot0[120];
	.reg .b64 	%SP;
	.reg .b64 	%SPL;
	.reg .pred 	%p<124>;
	.reg .b32 	%r<197>;
	.reg .b32 	%f<240>;
	.reg .b64 	%rd<74>;
	.reg .b64 	%fd<131>;

	mov.u64 	%SPL, __local_depot0;
	ld.param.u64 	%rd15, [_Z18calculate_featuresPfS_iPiS_ii_param_0];
	ld.param.u64 	%rd16, [_Z18calculate_featuresPfS_iPiS_ii_param_3];
	ld.param.u32 	%r41, [_Z18calculate_featuresPfS_iPiS_ii_param_5];
	cvta.to.global.u64 	%rd1, %rd15;
	cvta.to.global.u64 	%rd2, %rd16;
	add.u64 	%rd3, %SPL, 0;
	mov.u32 	%r42, %tid.x;
	mov.u32 	%r43, %ntid.x;
	mov.u32 	%r44, %ctaid.x;
	mad.lo.s32 	%r1, %r43, %r44, %r42;
	setp.ge.s32 	%p2, %r1, %r41;
	@%p2 bra 	$L__BB0_62;
	ld.param.u64 	%rd70, [_Z18calculate_featuresPfS_iPiS_ii_param_4];
	cvta.to.global.u64 	%rd18, %rd70;
	mov.f32 	%f74, 0f00000000;
	st.local.v2.f32 	[%rd3], {%f74, %f74};
	add.s64 	%rd72, %rd3, 8;
	st.local.v2.f32 	[%rd3+8], {%f74, %f74};
	add.s64 	%rd71, %rd3, 16;
	st.local.v2.f32 	[%rd3+16], {%f74, %f74};
	st.local.v2.f32 	[%rd3+24], {%f74, %f74};
	st.local.v2.f32 	[%rd3+32], {%f74, %f74};
	st.local.v2.f32 	[%rd3+40], {%f74, %f74};
	st.local.v2.f32 	[%rd3+48], {%f74, %f74};
	st.local.v2.f32 	[%rd3+56], {%f74, %f74};
	st.local.v2.f32 	[%rd3+64], {%f74, %f74};
	st.local.v2.f32 	[%rd3+72], {%f74, %f74};
	st.local.v2.f32 	[%rd3+80], {%f74, %f74};
	st.local.v2.f32 	[%rd3+88], {%f74, %f74};
	st.local.v2.f32 	[%rd3+96], {%f74, %f74};
	st.local.v2.f32 	[%rd3+104], {%f74, %f74};
	st.local.v2.f32 	[%rd3+112], {%f74, %f74};
	mul.lo.s32 	%r45, %r1, 5;
	mul.wide.s32 	%rd19, %r45, 4;
	add.s64 	%rd20, %rd18, %rd19;
	ld.global.f32 	%f1, [%rd20];
	add.f32 	%f2, %f1, 0f00000000;
	ld.global.f32 	%f3, [%rd20+4];
	add.f32 	%f75, %f2, %f3;
	mul.f32 	%f76, %f1, %f3;
	ld.global.f32 	%f4, [%rd20+8];
	add.f32 	%f5, %f75, %f4;
	mul.f32 	%f77, %f76, %f4;
	cvt.f64.f32 	%fd1, %f77;
	ld.global.f32 	%f6, [%rd20+12];
	ld.global.f32 	%f7, [%rd20+16];
	add.f32 	%f8, %f5, 0f00000000;
	div.rn.f32 	%f9, %f4, %f8;
	cvt.f64.f32 	%fd2, %f5;
	{
	.reg .b32 %temp; 
	mov.b64 	{%temp, %r2}, %fd2;
	}
	mov.f64 	%fd48, 0d4008000000000000;
	{
	.reg .b32 %temp; 
	mov.b64 	{%temp, %r46}, %fd48;
	}
	and.b32  	%r4, %r46, 2146435072;
	setp.eq.s32 	%p3, %r4, 1073741824;
	abs.f64 	%fd3, %fd2;
	{ // callseq 0, 0
	.param .b64 param0;
	st.param.f64 	[param0], %fd3;
	.param .b64 param1;
	st.param.f64 	[param1], 0d4008000000000000;
	.param .b64 retval0;
	call.uni (retval0), 
	__internal_accurate_pow, 
	(
	param0, 
	param1
	);
	ld.param.f64 	%fd49, [retval0];
	} // callseq 0
	setp.lt.s32 	%p4, %r2, 0;
	neg.f64 	%fd51, %fd49;
	selp.f64 	%fd52, %fd51, %fd49, %p3;
	selp.f64 	%fd123, %fd52, %fd49, %p4;
	setp.neu.f32 	%p5, %f5, 0f00000000;
	@%p5 bra 	$L__BB0_3;
	selp.b32 	%r47, %r2, 0, %p3;
	setp.lt.s32 	%p7, %r46, 0;
	or.b32  	%r48, %r47, 2146435072;
	selp.b32 	%r49, %r48, %r47, %p7;
	mov.b32 	%r50, 0;
	mov.b64 	%fd123, {%r50, %r49};
$L__BB0_3:
	add.f64 	%fd53, %fd2, 0d4008000000000000;
	{
	.reg .b32 %temp; 
	mov.b64 	{%temp, %r51}, %fd53;
	}
	and.b32  	%r52, %r51, 2146435072;
	setp.ne.s32 	%p8, %r52, 2146435072;
	@%p8 bra 	$L__BB0_8;
	setp.num.f32 	%p9, %f5, %f5;
	@%p9 bra 	$L__BB0_6;
	mov.f64 	%fd54, 0d4008000000000000;
	add.rn.f64 	%fd123, %fd2, %fd54;
	bra.uni 	$L__BB0_8;
$L__BB0_6:
	setp.neu.f64 	%p10, %fd3, 0d7FF0000000000000;
	@%p10 bra 	$L__BB0_8;
	setp.lt.s32 	%p13, %r46, 0;
	selp.b32 	%r54, 0, 2146435072, %p13;
	and.b32  	%r55, %r46, 2147483647;
	setp.ne.s32 	%p14, %r55, 1071644672;
	or.b32  	%r56, %r54, -2147483648;
	selp.b32 	%r57, %r56, %r54, %p14;
	selp.b32 	%r58, %r57, %r54, %p3;
	selp.b32 	%r59, %r58, %r54, %p4;
	mov.b32 	%r60, 0;
	mov.b64 	%fd123, {%r60, %r59};
$L__BB0_8:
	setp.eq.f32 	%p15, %f5, 0f3F800000;
	add.f64 	%fd55, %fd123, 0d0000000000000000;
	selp.f64 	%fd56, 0d3FF0000000000000, %fd55, %p15;
	div.rn.f64 	%fd10, %fd1, %fd56;
	{
	.reg .b32 %temp; 
	mov.b64 	{%temp, %r5}, %fd10;
	}
	mov.f64 	%fd57, 0d3FD5555555555555;
	{
	.reg .b32 %temp; 
	mov.b64 	{%temp, %r6}, %fd57;
	}
	and.b32  	%r7, %r6, 2146435072;
	abs.f64 	%fd11, %fd10;
	setp.neu.f64 	%p16, %fd10, 0d0000000000000000;
	@%p16 bra 	$L__BB0_10;
	setp.eq.s32 	%p18, %r7, 1127219200;
	selp.b32 	%r61, %r5, 0, %p18;
	setp.lt.s32 	%p19, %r6, 0;
	or.b32  	%r62, %r61, 2146435072;
	selp.b32 	%r63, %r62, %r61, %p19;
	mov.b32 	%r64, 0;
	mov.b64 	%fd125, {%r64, %r63};
	bra.uni 	$L__BB0_11;
$L__BB0_10:
	setp.lt.s32 	%p17, %r5, 0;
	{ // callseq 1, 0
	.param .b64 param0;
	st.param.f64 	[param0], %fd11;
	.param .b64 param1;
	st.param.f64 	[param1], 0d3FD5555555555555;
	.param .b64 retval0;
	call.uni (retval0), 
	__internal_accurate_pow, 
	(
	param0, 
	param1
	);
	ld.param.f64 	%fd58, [retval0];
	} // callseq 1
	selp.f64 	%fd125, 0dFFF8000000000000, %fd58, %p17;
$L__BB0_11:
	add.f64 	%fd60, %fd10, 0d3FD5555555555555;
	{
	.reg .b32 %temp; 
	mov.b64 	{%temp, %r65}, %fd60;
	}
	and.b32  	%r66, %r65, 2146435072;
	setp.ne.s32 	%p20, %r66, 2146435072;
	@%p20 bra 	$L__BB0_16;
	setp.num.f64 	%p21, %fd10, %fd10;
	@%p21 bra 	$L__BB0_14;
	mov.f64 	%fd61, 0d3FD5555555555555;
	add.rn.f64 	%fd125, %fd10, %fd61;
	bra.uni 	$L__BB0_16;
$L__BB0_14:
	setp.neu.f64 	%p22, %fd11, 0d7FF0000000000000;
	@%p22 bra 	$L__BB0_16;
	setp.lt.s32 	%p23, %r5, 0;
	setp.eq.s32 	%p24, %r7, 1127219200;
	setp.lt.s32 	%p25, %r6, 0;
	selp.b32 	%r68, 0, 2146435072, %p25;
	and.b32  	%r69, %r6, 2147483647;
	setp.ne.s32 	%p26, %r69, 1071644672;
	or.b32  	%r70, %r68, -2147483648;
	selp.b32 	%r71, %r70, %r68, %p26;
	selp.b32 	%r72, %r71, %r68, %p24;
	selp.b32 	%r73, %r72, %r68, %p23;
	mov.b32 	%r74, 0;
	mov.b64 	%fd125, {%r74, %r73};
$L__BB0_16:
	ld.param.u32 	%r179, [_Z18calculate_featuresPfS_iPiS_ii_param_6];
	setp.eq.f64 	%p27, %fd10, 0d3FF0000000000000;
	selp.f64 	%fd62, 0d3FF0000000000000, %fd125, %p27;
	cvt.rn.f32.f64 	%f10, %fd62;
	sub.f32 	%f80, %f1, %f3;
	div.rn.f32 	%f11, %f80, %f2;
	div.rn.f32 	%f81, %f1, %f8;
	setp.lt.f32 	%p28, %f81, 0f00800000;
	mul.f32 	%f82, %f81, 0f4B000000;
	selp.f32 	%f83, %f82, %f81, %p28;
	selp.f32 	%f84, 0fC1B80000, 0f00000000, %p28;
	mov.b32 	%r75, %f83;
	add.s32 	%r76, %r75, -1059760811;
	and.b32  	%r77, %r76, -8388608;
	sub.s32 	%r78, %r75, %r77;
	mov.b32 	%f85, %r78;
	cvt.rn.f32.s32 	%f86, %r77;
	fma.rn.f32 	%f87, %f86, 0f34000000, %f84;
	add.f32 	%f88, %f85, 0fBF800000;
	fma.rn.f32 	%f89, %f88, 0fBE055027, 0f3E1039F6;
	fma.rn.f32 	%f90, %f89, %f88, 0fBDF8CDCC;
	fma.rn.f32 	%f91, %f90, %f88, 0f3E0F2955;
	fma.rn.f32 	%f92, %f91, %f88, 0fBE2AD8B9;
	fma.rn.f32 	%f93, %f92, %f88, 0f3E4CED0B;
	fma.rn.f32 	%f94, %f93, %f88, 0fBE7FFF22;
	fma.rn.f32 	%f95, %f94, %f88, 0f3EAAAA78;
	fma.rn.f32 	%f96, %f95, %f88, 0fBF000000;
	mul.f32 	%f97, %f88, %f96;
	fma.rn.f32 	%f98, %f97, %f88, %f88;
	fma.rn.f32 	%f99, %f87, 0f3F317218, %f98;
	setp.gt.u32 	%p29, %r75, 2139095039;
	fma.rn.f32 	%f100, %f83, 0f7F800000, 0f7F800000;
	selp.f32 	%f101, %f100, %f99, %p29;
	setp.eq.f32 	%p30, %f83, 0f00000000;
	selp.f32 	%f102, 0fFF800000, %f101, %p30;
	fma.rn.f32 	%f103, %f81, %f102, 0f00000000;
	div.rn.f32 	%f104, %f3, %f8;
	setp.lt.f32 	%p31, %f104, 0f00800000;
	mul.f32 	%f105, %f104, 0f4B000000;
	selp.f32 	%f106, %f105, %f104, %p31;
	selp.f32 	%f107, 0fC1B80000, 0f00000000, %p31;
	mov.b32 	%r79, %f106;
	add.s32 	%r80, %r79, -1059760811;
	and.b32  	%r81, %r80, -8388608;
	sub.s32 	%r82, %r79, %r81;
	mov.b32 	%f108, %r82;
	cvt.rn.f32.s32 	%f109, %r81;
	fma.rn.f32 	%f110, %f109, 0f34000000, %f107;
	add.f32 	%f111, %f108, 0fBF800000;
	fma.rn.f32 	%f112, %f111, 0fBE055027, 0f3E1039F6;
	fma.rn.f32 	%f113, %f112, %f111, 0fBDF8CDCC;
	fma.rn.f32 	%f114, %f113, %f111, 0f3E0F2955;
	fma.rn.f32 	%f115, %f114, %f111, 0fBE2AD8B9;
	fma.rn.f32 	%f116, %f115, %f111, 0f3E4CED0B;
	fma.rn.f32 	%f117, %f116, %f111, 0fBE7FFF22;
	fma.rn.f32 	%f118, %f117, %f111, 0f3EAAAA78;
	fma.rn.f32 	%f119, %f118, %f111, 0fBF000000;
	mul.f32 	%f120, %f111, %f119;
	fma.rn.f32 	%f121, %f120, %f111, %f111;
	fma.rn.f32 	%f122, %f110, 0f3F317218, %f121;
	setp.gt.u32 	%p32, %r79, 2139095039;
	fma.rn.f32 	%f123, %f106, 0f7F800000, 0f7F800000;
	selp.f32 	%f124, %f123, %f122, %p32;
	setp.eq.f32 	%p33, %f106, 0f00000000;
	selp.f32 	%f125, 0fFF800000, %f124, %p33;
	fma.rn.f32 	%f126, %f104, %f125, %f103;
	setp.lt.f32 	%p34, %f9, 0f00800000;
	mul.f32 	%f127, %f9, 0f4B000000;
	selp.f32 	%f128, %f127, %f9, %p34;
	selp.f32 	%f129, 0fC1B80000, 0f00000000, %p34;
	mov.b32 	%r83, %f128;
	add.s32 	%r84, %r83, -1059760811;
	and.b32  	%r85, %r84, -8388608;
	sub.s32 	%r86, %r83, %r85;
	mov.b32 	%f130, %r86;
	cvt.rn.f32.s32 	%f131, %r85;
	fma.rn.f32 	%f132, %f131, 0f34000000, %f129;
	add.f32 	%f133, %f130, 0fBF800000;
	fma.rn.f32 	%f134, %f133, 0fBE055027, 0f3E1039F6;
	fma.rn.f32 	%f135, %f134, %f133, 0fBDF8CDCC;
	fma.rn.f32 	%f136, %f135, %f133, 0f3E0F2955;
	fma.rn.f32 	%f137, %f136, %f133, 0fBE2AD8B9;
	fma.rn.f32 	%f138, %f137, %f133, 0f3E4CED0B;
	fma.rn.f32 	%f139, %f138, %f133, 0fBE7FFF22;
	fma.rn.f32 	%f140, %f139, %f133, 0f3EAAAA78;
	fma.rn.f32 	%f141, %f140, %f133, 0fBF000000;
	mul.f32 	%f142, %f133, %f141;
	fma.rn.f32 	%f143, %f142, %f133, %f133;
	fma.rn.f32 	%f144, %f132, 0f3F317218, %f143;
	setp.gt.u32 	%p35, %r83, 2139095039;
	fma.rn.f32 	%f145, %f128, 0f7F800000, 0f7F800000;
	selp.f32 	%f146, %f145, %f144, %p35;
	setp.eq.f32 	%p36, %f128, 0f00000000;
	selp.f32 	%f147, 0fFF800000, %f146, %p36;
	fma.rn.f32 	%f12, %f9, %f147, %f126;
	sub.f32 	%f148, %f3, %f4;
	div.rn.f32 	%f13, %f148, %f1;
	div.rn.f32 	%f14, %f4, %f1;
	sub.f32 	%f149, %f1, %f4;
	div.rn.f32 	%f15, %f149, %f1;
	mul.lo.s32 	%r87, %r179, 3;
	cvt.rn.f64.s32 	%fd63, %r87;
	fma.rn.f64 	%fd64, %fd1, 0d402921FB54442D18, 0d0000000000000000;
	div.rn.f64 	%fd65, %fd63, %fd64;
	cvt.rn.f32.f64 	%f16, %fd65;
	div.rn.f32 	%f17, %f7, %f6;
	setp.lt.s32 	%p37, %r179, 1;
	mov.f32 	%f229, 0f461C4000;
	mov.f32 	%f228, 0f00000000;
	@%p37 bra 	$L__BB0_29;
	ld.param.u32 	%r180, [_Z18calculate_featuresPfS_iPiS_ii_param_6];
	mul.lo.s32 	%r8, %r180, %r1;
	and.b32  	%r9, %r180, 7;
	setp.lt.u32 	%p38, %r180, 8;
	mov.f32 	%f228, 0f00000000;
	mov.f32 	%f229, 0f461C4000;
	mov.b32 	%r192, 0;
	@%p38 bra 	$L__BB0_20;
	ld.param.u32 	%r181, [_Z18calculate_featuresPfS_iPiS_ii_param_6];
	and.b32  	%r89, %r181, 2147483640;
	neg.s32 	%r190, %r89;
	mov.f32 	%f228, 0f00000000;
	mov.f32 	%f229, 0f461C4000;
	mov.u32 	%r189, %r8;
$L__BB0_19:
	.pragma "nounroll";
	ld.param.u32 	%r182, [_Z18calculate_featuresPfS_iPiS_ii_param_6];
	and.b32  	%r192, %r182, 2147483640;
	mul.wide.s32 	%rd21, %r189, 4;
	add.s64 	%rd22, %rd2, %rd21;
	ld.global.u32 	%r90, [%rd22];
	mul.lo.s32 	%r91, %r90, 3;
	mul.wide.s32 	%rd23, %r91, 4;
	add.s64 	%rd24, %rd1, %rd23;
	ld.global.f32 	%f155, [%rd24+8];
	add.f32 	%f156, %f228, %f155;
	setp.lt.f32 	%p39, %f155, %f229;
	selp.f32 	%f157, %f155, %f229, %p39;
	ld.global.u32 	%r92, [%rd22+4];
	mul.lo.s32 	%r93, %r92, 3;
	mul.wide.s32 	%rd25, %r93, 4;
	add.s64 	%rd26, %rd1, %rd25;
	ld.global.f32 	%f158, [%rd26+8];
	st.local.v2.f32 	[%rd71+-16], {%f155, %f158};
	add.f32 	%f159, %f156, %f158;
	setp.lt.f32 	%p40, %f158, %f157;
	selp.f32 	%f160, %f158, %f157, %p40;
	ld.global.u32 	%r94, [%rd22+8];
	mul.lo.s32 	%r95, %r94, 3;
	mul.wide.s32 	%rd27, %r95, 4;
	add.s64 	%rd28, %rd1, %rd27;
	ld.global.f32 	%f161, [%rd28+8];
	add.f32 	%f162, %f159, %f161;
	setp.lt.f32 	%p41, %f161, %f160;
	selp.f32 	%f163, %f161, %f160, %p41;
	ld.global.u32 	%r96, [%rd22+12];
	mul.lo.s32 	%r97, %r96, 3;
	mul.wide.s32 	%rd29, %r97, 4;
	add.s64 	%rd30, %rd1, %rd29;
	ld.global.f32 	%f164, [%rd30+8];
	st.local.v2.f32 	[%rd71+-8], {%f161, %f164};
	add.f32 	%f165, %f162, %f164;
	setp.lt.f32 	%p42, %f164, %f163;
	selp.f32 	%f166, %f164, %f163, %p42;
	ld.global.u32 	%r98, [%rd22+16];
	mul.lo.s32 	%r99, %r98, 3;
	mul.wide.s32 	%rd31, %r99, 4;
	add.s64 	%rd32, %rd1, %rd31;
	ld.global.f32 	%f167, [%rd32+8];
	add.f32 	%f168, %f165, %f167;
	setp.lt.f32 	%p43, %f167, %f166;
	selp.f32 	%f169, %f167, %f166, %p43;
	ld.global.u32 	%r100, [%rd22+20];
	mul.lo.s32 	%r101, %r100, 3;
	mul.wide.s32 	%rd33, %r101, 4;
	add.s64 	%rd34, %rd1, %rd33;
	ld.global.f32 	%f170, [%rd34+8];
	st.local.v2.f32 	[%rd71], {%f167, %f170};
	add.f32 	%f171, %f168, %f170;
	setp.lt.f32 	%p44, %f170, %f169;
	selp.f32 	%f172, %f170, %f169, %p44;
	ld.global.u32 	%r102, [%rd22+24];
	mul.lo.s32 	%r103, %r102, 3;
	mul.wide.s32 	%rd35, %r103, 4;
	add.s64 	%rd36, %rd1, %rd35;
	ld.global.f32 	%f173, [%rd36+8];
	add.f32 	%f174, %f171, %f173;
	setp.lt.f32 	%p45, %f173, %f172;
	selp.f32 	%f175, %f173, %f172, %p45;
	ld.global.u32 	%r104, [%rd22+28];
	mul.lo.s32 	%r105, %r104, 3;
	mul.wide.s32 	%rd37, %r105, 4;
	add.s64 	%rd38, %rd1, %rd37;
	ld.global.f32 	%f176, [%rd38+8];
	st.local.v2.f32 	[%rd71+8], {%f173, %f176};
	add.f32 	%f228, %f174, %f176;
	setp.lt.f32 	%p46, %f176, %f175;
	selp.f32 	%f229, %f176, %f175, %p46;
	add.s32 	%r190, %r190, 8;
	add.s32 	%r189, %r189, 8;
	add.s64 	%rd71, %rd71, 32;
	setp.ne.s32 	%p47, %r190, 0;
	@%p47 bra 	$L__BB0_19;
$L__BB0_20:
	setp.eq.s32 	%p48, %r9, 0;
	@%p48 bra 	$L__BB0_29;
	ld.param.u32 	%r183, [_Z18calculate_featuresPfS_iPiS_ii_param_6];
	and.b32  	%r17, %r183, 3;
	setp.lt.u32 	%p49, %r9, 4;
	@%p49 bra 	$L__BB0_23;
	add.s32 	%r106, %r192, %r8;
	mul.wide.s32 	%rd39, %r106, 4;
	add.s64 	%rd40, %rd2, %rd39;
	ld.global.u32 	%r107, [%rd40];
	mul.lo.s32 	%r108, %r107, 3;
	mul.wide.s32 	%rd41, %r108, 4;
	add.s64 	%rd42, %rd1, %rd41;
	ld.global.f32 	%f178, [%rd42+8];
	mul.wide.u32 	%rd43, %r192, 4;
	add.s64 	%rd44, %rd3, %rd43;
	st.local.f32 	[%rd44], %f178;
	add.f32 	%f179, %f228, %f178;
	setp.lt.f32 	%p50, %f178, %f229;
	selp.f32 	%f180, %f178, %f229, %p50;
	ld.global.u32 	%r109, [%rd40+4];
	mul.lo.s32 	%r110, %r109, 3;
	mul.wide.s32 	%rd45, %r110, 4;
	add.s64 	%rd46, %rd1, %rd45;
	ld.global.f32 	%f181, [%rd46+8];
	st.local.f32 	[%rd44+4], %f181;
	add.f32 	%f182, %f179, %f181;
	setp.lt.f32 	%p51, %f181, %f180;
	selp.f32 	%f183, %f181, %f180, %p51;
	ld.global.u32 	%r111, [%rd40+8];
	mul.lo.s32 	%r112, %r111, 3;
	mul.wide.s32 	%rd47, %r112, 4;
	add.s64 	%rd48, %rd1, %rd47;
	ld.global.f32 	%f184, [%rd48+8];
	st.local.f32 	[%rd44+8], %f184;
	add.f32 	%f185, %f182, %f184;
	setp.lt.f32 	%p52, %f184, %f183;
	selp.f32 	%f186, %f184, %f183, %p52;
	ld.global.u32 	%r113, [%rd40+12];
	mul.lo.s32 	%r114, %r113, 3;
	mul.wide.s32 	%rd49, %r114, 4;
	add.s64 	%rd50, %rd1, %rd49;
	ld.global.f32 	%f187, [%rd50+8];
	st.local.f32 	[%rd44+12], %f187;
	add.f32 	%f228, %f185, %f187;
	setp.lt.f32 	%p53, %f187, %f186;
	selp.f32 	%f229, %f187, %f186, %p53;
	add.s32 	%r192, %r192, 4;
$L__BB0_23:
	setp.eq.s32 	%p54, %r17, 0;
	@%p54 bra 	$L__BB0_29;
	setp.eq.s32 	%p55, %r17, 1;
	@%p55 bra 	$L__BB0_26;
	add.s32 	%r115, %r192, %r8;
	mul.wide.s32 	%rd51, %r115, 4;
	add.s64 	%rd52, %rd2, %rd51;
	ld.global.u32 	%r116, [%rd52];
	mul.lo.s32 	%r117, %r116, 3;
	mul.wide.s32 	%rd53, %r117, 4;
	add.s64 	%rd54, %rd1, %rd53;
	ld.global.f32 	%f189, [%rd54+8];
	mul.wide.u32 	%rd55, %r192, 4;
	add.s64 	%rd56, %rd3, %rd55;
	st.local.f32 	[%rd56], %f189;
	add.f32 	%f190, %f228, %f189;
	setp.lt.f32 	%p56, %f189, %f229;
	selp.f32 	%f191, %f189, %f229, %p56;
	ld.global.u32 	%r118, [%rd52+4];
	mul.lo.s32 	%r119, %r118, 3;
	mul.wide.s32 	%rd57, %r119, 4;
	add.s64 	%rd58, %rd1, %rd57;
	ld.global.f32 	%f192, [%rd58+8];
	st.local.f32 	[%rd56+4], %f192;
	add.f32 	%f228, %f190, %f192;
	setp.lt.f32 	%p57, %f192, %f191;
	selp.f32 	%f229, %f192, %f191, %p57;
	add.s32 	%r192, %r192, 2;
$L__BB0_26:
	ld.param.u32 	%r184, [_Z18calculate_featuresPfS_iPiS_ii_param_6];
	and.b32  	%r120, %r184, 1;
	setp.eq.b32 	%p58, %r120, 1;
	not.pred 	%p59, %p58;
	@%p59 bra 	$L__BB0_29;
	add.s32 	%r121, %r192, %r8;
	mul.wide.s32 	%rd59, %r121, 4;
	add.s64 	%rd60, %rd2, %rd59;
	ld.global.u32 	%r122, [%rd60];
	mul.lo.s32 	%r123, %r122, 3;
	mul.wide.s32 	%rd61, %r123, 4;
	add.s64 	%rd62, %rd1, %rd61;
	ld.global.f32 	%f38, [%rd62+8];
	mul.wide.u32 	%rd63, %r192, 4;
	add.s64 	%rd64, %rd3, %rd63;
	st.local.f32 	[%rd64], %f38;
	add.f32 	%f228, %f228, %f38;
	setp.geu.f32 	%p60, %f38, %f229;
	@%p60 bra 	$L__BB0_29;
	mov.f32 	%f229, %f38;
$L__BB0_29:
	ld.param.u32 	%r185, [_Z18calculate_featuresPfS_iPiS_ii_param_6];
	setp.lt.s32 	%p61, %r185, 1;
	cvt.rn.f32.s32 	%f42, %r185;
	div.rn.f32 	%f43, %f228, %f42;
	mov.f32 	%f239, 0fC7C35000;
	mov.f32 	%f238, 0f00000000;
	@%p61 bra 	$L__BB0_61;
	ld.param.u32 	%r186, [_Z18calculate_featuresPfS_iPiS_ii_param_6];
	mov.f64 	%fd66, 0d4000000000000000;
	{
	.reg .b32 %temp; 
	mov.b64 	{%temp, %r22}, %fd66;
	}
	and.b32  	%r23, %r22, 2146435072;
	setp.eq.s32 	%p62, %r23, 1062207488;
	setp.lt.s32 	%p63, %r22, 0;
	selp.b32 	%r24, 0, 2146435072, %p63;
	and.b32  	%r125, %r22, 2147483647;
	setp.ne.s32 	%p64, %r125, 1071644672;
	and.pred  	%p1, %p62, %p64;
	and.b32  	%r25, %r186, 3;
	setp.lt.u32 	%p65, %r186, 4;
	mov.f32 	%f238, 0f00000000;
	mov.f32 	%f239, 0fC7C35000;
	mov.b32 	%r195, 0;
	@%p65 bra 	$L__BB0_53;
	ld.param.u32 	%r187, [_Z18calculate_featuresPfS_iPiS_ii_param_6];
	and.b32  	%r126, %r187, 2147483644;
	neg.s32 	%r194, %r126;
	mov.f32 	%f238, 0f00000000;
	mov.f32 	%f239, 0fC7C35000;
$L__BB0_32:
	ld.local.f32 	%f46, [%rd72+-8];
	sub.f32 	%f200, %f46, %f43;
	abs.f32 	%f47, %f200;
	cvt.f64.f32 	%fd18, %f47;
	{
	.reg .b32 %temp; 
	mov.b64 	{%temp, %r28}, %fd18;
	}
	abs.f64 	%fd19, %fd18;
	{ // callseq 2, 0
	.param .b64 param0;
	st.param.f64 	[param0], %fd19;
	.param .b64 param1;
	st.param.f64 	[param1], 0d4000000000000000;
	.param .b64 retval0;
	call.uni (retval0), 
	__internal_accurate_pow, 
	(
	param0, 
	param1
	);
	ld.param.f64 	%fd67, [retval0];
	} // callseq 2
	setp.lt.s32 	%p69, %r28, 0;
	neg.f64 	%fd69, %fd67;
	selp.f64 	%fd70, %fd69, %fd67, %p62;
	selp.f64 	%fd71, %fd70, %fd67, %p69;
	setp.eq.f32 	%p70, %f47, 0f00000000;
	selp.b32 	%r127, %r28, 0, %p62;
	or.b32  	%r128, %r127, 2146435072;
	selp.b32 	%r129, %r128, %r127, %p63;
	mov.b32 	%r130, 0;
	mov.b64 	%fd72, {%r130, %r129};
	selp.f64 	%fd126, %fd72, %fd71, %p70;
	add.f64 	%fd73, %fd18, 0d4000000000000000;
	{
	.reg .b32 %temp; 
	mov.b64 	{%temp, %r131}, %fd73;
	}
	and.b32  	%r132, %r131, 2146435072;
	setp.ne.s32 	%p71, %r132, 2146435072;
	@%p71 bra 	$L__BB0_37;
	setp.num.f32 	%p72, %f47, %f47;
	@%p72 bra 	$L__BB0_35;
	mov.f64 	%fd74, 0d4000000000000000;
	add.rn.f64 	%fd126, %fd18, %fd74;
	bra.uni 	$L__BB0_37;
$L__BB0_35:
	setp.neu.f64 	%p73, %fd19, 0d7FF0000000000000;
	@%p73 bra 	$L__BB0_37;
	or.b32  	%r133, %r24, -2147483648;
	selp.b32 	%r134, %r133, %r24, %p1;
	selp.b32 	%r135, %r134, %r24, %p69;
	mov.b32 	%r136, 0;
	mov.b64 	%fd126, {%r136, %r135};
$L__BB0_37:
	sub.f32 	%f201, %f46, %f229;
	setp.eq.f32 	%p78, %f47, 0f3F800000;
	selp.f64 	%fd75, 0d3FF0000000000000, %fd126, %p78;
	cvt.f64.f32 	%fd76, %f238;
	add.f64 	%fd77, %fd75, %fd76;
	cvt.rn.f32.f64 	%f48, %fd77;
	setp.gt.f32 	%p79, %f201, %f239;
	selp.f32 	%f49, %f201, %f239, %p79;
	ld.local.f32 	%f50, [%rd72+-4];
	sub.f32 	%f202, %f50, %f43;
	abs.f32 	%f51, %f202;
	cvt.f64.f32 	%fd24, %f51;
	{
	.reg .b32 %temp; 
	mov.b64 	{%temp, %r29}, %fd24;
	}
	abs.f64 	%fd25, %fd24;
	{ // callseq 3, 0
	.param .b64 param0;
	st.param.f64 	[param0], %fd25;
	.param .b64 param1;
	st.param.f64 	[param1], 0d4000000000000000;
	.param .b64 retval0;
	call.uni (retval0), 
	__internal_accurate_pow, 
	(
	param0, 
	param1
	);
	ld.param.f64 	%fd78, [retval0];
	} // callseq 3
	setp.lt.s32 	%p80, %r29, 0;
	neg.f64 	%fd80, %fd78;
	selp.f64 	%fd81, %fd80, %fd78, %p62;
	selp.f64 	%fd82, %fd81, %fd78, %p80;
	setp.eq.f32 	%p81, %f51, 0f00000000;
	selp.b32 	%r137, %r29, 0, %p62;
	or.b32  	%r138, %r137, 2146435072;
	selp.b32 	%r139, %r138, %r137, %p63;
	mov.b32 	%r140, 0;
	mov.b64 	%fd83, {%r140, %r139};
	selp.f64 	%fd127, %fd83, %fd82, %p81;
	add.f64 	%fd84, %fd24, 0d4000000000000000;
	{
	.reg .b32 %temp; 
	mov.b64 	{%temp, %r141}, %fd84;
	}
	and.b32  	%r142, %r141, 2146435072;
	setp.ne.s32 	%p82, %r142, 2146435072;
	@%p82 bra 	$L__BB0_42;
	setp.nan.f32 	%p83, %f51, %f51;
	@%p83 bra 	$L__BB0_41;
	setp.neu.f64 	%p84, %fd25, 0d7FF0000000000000;
	@%p84 bra 	$L__BB0_42;
	or.b32  	%r143, %r24, -2147483648;
	selp.b32 	%r144, %r143, %r24, %p1;
	selp.b32 	%r145, %r144, %r24, %p80;
	mov.b32 	%r146, 0;
	mov.b64 	%fd127, {%r146, %r145};
	bra.uni 	$L__BB0_42;
$L__BB0_41:
	mov.f64 	%fd85, 0d4000000000000000;
	add.rn.f64 	%fd127, %fd24, %fd85;
$L__BB0_42:
	sub.f32 	%f203, %f50, %f229;
	setp.eq.f32 	%p89, %f51, 0f3F800000;
	selp.f64 	%fd86, 0d3FF0000000000000, %fd127, %p89;
	cvt.f64.f32 	%fd87, %f48;
	add.f64 	%fd88, %fd86, %fd87;
	cvt.rn.f32.f64 	%f52, %fd88;
	setp.gt.f32 	%p90, %f203, %f49;
	selp.f32 	%f53, %f203, %f49, %p90;
	ld.local.f32 	%f54, [%rd72];
	sub.f32 	%f204, %f54, %f43;
	abs.f32 	%f55, %f204;
	cvt.f64.f32 	%fd30, %f55;
	{
	.reg .b32 %temp; 
	mov.b64 	{%temp, %r30}, %fd30;
	}
	abs.f64 	%fd31, %fd30;
	{ // callseq 4, 0
	.param .b64 param0;
	st.param.f64 	[param0], %fd31;
	.param .b64 param1;
	st.param.f64 	[param1], 0d4000000000000000;
	.param .b64 retval0;
	call.uni (retval0), 
	__internal_accurate_pow, 
	(
	param0, 
	param1
	);
	ld.param.f64 	%fd89, [retval0];
	} // callseq 4
	setp.lt.s32 	%p91, %r30, 0;
	neg.f64 	%fd91, %fd89;
	selp.f64 	%fd92, %fd91, %fd89, %p62;
	selp.f64 	%fd93, %fd92, %fd89, %p91;
	setp.eq.f32 	%p92, %f55, 0f00000000;
	selp.b32 	%r147, %r30, 0, %p62;
	or.b32  	%r148, %r147, 2146435072;
	selp.b32 	%r149, %r148, %r147, %p63;
	mov.b32 	%r150, 0;
	mov.b64 	%fd94, {%r150, %r149};
	selp.f64 	%fd128, %fd94, %fd93, %p92;
	add.f64 	%fd95, %fd30, 0d4000000000000000;
	{
	.reg .b32 %temp; 
	mov.b64 	{%temp, %r151}, %fd95;
	}
	and.b32  	%r152, %r151, 2146435072;
	setp.ne.s32 	%p93, %r152, 2146435072;
	@%p93 bra 	$L__BB0_47;
	setp.nan.f32 	%p94, %f55, %f55;
	@%p94 bra 	$L__BB0_46;
	setp.neu.f64 	%p95, %fd31, 0d7FF0000000000000;
	@%p95 bra 	$L__BB0_47;
	or.b32  	%r153, %r24, -2147483648;
	selp.b32 	%r154, %r153, %r24, %p1;
	selp.b32 	%r155, %r154, %r24, %p91;
	mov.b32 	%r156, 0;
	mov.b64 	%fd128, {%r156, %r155};
	bra.uni 	$L__BB0_47;
$L__BB0_46:
	mov.f64 	%fd96, 0d4000000000000000;
	add.rn.f64 	%fd128, %fd30, %fd96;
$L__BB0_47:
	sub.f32 	%f205, %f54, %f229;
	setp.eq.f32 	%p100, %f55, 0f3F800000;
	selp.f64 	%fd97, 0d3FF0000000000000, %fd128, %p100;
	cvt.f64.f32 	%fd98, %f52;
	add.f64 	%fd99, %fd97, %fd98;
	cvt.rn.f32.f64 	%f56, %fd99;
	setp.gt.f32 	%p101, %f205, %f53;
	selp.f32 	%f57, %f205, %f53, %p101;
	ld.local.f32 	%f58, [%rd72+4];
	sub.f32 	%f206, %f58, %f43;
	abs.f32 	%f59, %f206;
	cvt.f64.f32 	%fd36, %f59;
	{
	.reg .b32 %temp; 
	mov.b64 	{%temp, %r31}, %fd36;
	}
	abs.f64 	%fd37, %fd36;
	{ // callseq 5, 0
	.param .b64 param0;
	st.param.f64 	[param0], %fd37;
	.param .b64 param1;
	st.param.f64 	[param1], 0d4000000000000000;
	.param .b64 retval0;
	call.uni (retval0), 
	__internal_accurate_pow, 
	(
	param0, 
	param1
	);
	ld.param.f64 	%fd100, [retval0];
	} // callseq 5
	setp.lt.s32 	%p102, %r31, 0;
	neg.f64 	%fd102, %fd100;
	selp.f64 	%fd103, %fd102, %fd100, %p62;
	selp.f64 	%fd104, %fd103, %fd100, %p102;
	setp.eq.f32 	%p103, %f59, 0f00000000;
	selp.b32 	%r157, %r31, 0, %p62;
	or.b32  	%r158, %r157, 2146435072;
	selp.b32 	%r159, %r158, %r157, %p63;
	mov.b32 	%r160, 0;
	mov.b64 	%fd105, {%r160, %r159};
	selp.f64 	%fd129, %fd105, %fd104, %p103;
	add.f64 	%fd106, %fd36, 0d4000000000000000;
	{
	.reg .b32 %temp; 
	mov.b64 	{%temp, %r161}, %fd106;
	}
	and.b32  	%r162, %r161, 2146435072;
	setp.ne.s32 	%p104, %r162, 2146435072;
	@%p104 bra 	$L__BB0_52;
	setp.nan.f32 	%p105, %f59, %f59;
	@%p105 bra 	$L__BB0_51;
	setp.neu.f64 	%p106, %fd37, 0d7FF0000000000000;
	@%p106 bra 	$L__BB0_52;
	or.b32  	%r163, %r24, -2147483648;
	selp.b32 	%r164, %r163, %r24, %p1;
	selp.b32 	%r165, %r164, %r24, %p102;
	mov.b32 	%r166, 0;
	mov.b64 	%fd129, {%r166, %r165};
	bra.uni 	$L__BB0_52;
$L__BB0_51:
	mov.f64 	%fd107, 0d4000000000000000;
	add.rn.f64 	%fd129, %fd36, %fd107;
$L__BB0_52:
	ld.param.u32 	%r188, [_Z18calculate_featuresPfS_iPiS_ii_param_6];
	and.b32  	%r195, %r188, 2147483644;
	sub.f32 	%f207, %f58, %f229;
	setp.eq.f32 	%p108, %f59, 0f3F800000;
	selp.f64 	%fd108, 0d3FF0000000000000, %fd129, %p108;
	cvt.f64.f32 	%fd109, %f56;
	add.f64 	%fd110, %fd108, %fd109;
	cvt.rn.f32.f64 	%f238, %fd110;
	setp.gt.f32 	%p109, %f207, %f57;
	selp.f32 	%f239, %f207, %f57, %p109;
	add.s32 	%r194, %r194, 4;
	add.s64 	%rd72, %rd72, 16;
	setp.ne.s32 	%p110, %r194, 0;
	@%p110 bra 	$L__BB0_32;
$L__BB0_53:
	setp.eq.s32 	%p111, %r25, 0;
	@%p111 bra 	$L__BB0_61;
	mul.wide.u32 	%rd65, %r195, 4;
	add.s64 	%rd73, %rd3, %rd65;
	neg.s32 	%r196, %r25;
	or.b32  	%r173, %r24, -2147483648;
	selp.b32 	%r174, %r173, %r24, %p1;
$L__BB0_55:
	.pragma "nounroll";
	ld.local.f32 	%f68, [%rd73];
	sub.f32 	%f208, %f68, %f43;
	abs.f32 	%f69, %f208;
	cvt.f64.f32 	%fd42, %f69;
	{
	.reg .b32 %temp; 
	mov.b64 	{%temp, %r37}, %fd42;
	}
	abs.f64 	%fd43, %fd42;
	{ // callseq 6, 0
	.param .b64 param0;
	st.param.f64 	[param0], %fd43;
	.param .b64 param1;
	st.param.f64 	[param1], 0d4000000000000000;
	.param .b64 retval0;
	call.uni (retval0), 
	__internal_accurate_pow, 
	(
	param0, 
	param1
	);
	ld.param.f64 	%fd111, [retval0];
	} // callseq 6
	setp.lt.s32 	%p115, %r37, 0;
	neg.f64 	%fd113, %fd111;
	selp.f64 	%fd114, %fd113, %fd111, %p62;
	selp.f64 	%fd115, %fd114, %fd111, %p115;
	setp.eq.f32 	%p116, %f69, 0f00000000;
	selp.b32 	%r167, %r37, 0, %p62;
	or.b32  	%r168, %r167, 2146435072;
	selp.b32 	%r169, %r168, %r167, %p63;
	mov.b32 	%r170, 0;
	mov.b64 	%fd116, {%r170, %r169};
	selp.f64 	%fd130, %fd116, %fd115, %p116;
	add.f64 	%fd117, %fd42, 0d4000000000000000;
	{
	.reg .b32 %temp; 
	mov.b64 	{%temp, %r171}, %fd117;
	}
	and.b32  	%r172, %r171, 2146435072;
	setp.ne.s32 	%p117, %r172, 2146435072;
	@%p117 bra 	$L__BB0_60;
	setp.nan.f32 	%p118, %f69, %f69;
	@%p118 bra 	$L__BB0_59;
	setp.neu.f64 	%p119, %fd43, 0d7FF0000000000000;
	@%p119 bra 	$L__BB0_60;
	selp.b32 	%r175, %r174, %r24, %p115;
	mov.b32 	%r176, 0;
	mov.b64 	%fd130, {%r176, %r175};
	bra.uni 	$L__BB0_60;
$L__BB0_59:
	mov.f64 	%fd118, 0d4000000000000000;
	add.rn.f64 	%fd130, %fd42, %fd118;
$L__BB0_60:
	sub.f32 	%f209, %f68, %f229;
	setp.eq.f32 	%p121, %f69, 0f3F800000;
	selp.f64 	%fd119, 0d3FF0000000000000, %fd130, %p121;
	cvt.f64.f32 	%fd120, %f238;
	add.f64 	%fd121, %fd119, %fd120;
	cvt.rn.f32.f64 	%f238, %fd121;
	setp.gt.f32 	%p122, %f209, %f239;
	selp.f32 	%f239, %f209, %f239, %p122;
	add.s64 	%rd73, %rd73, 4;
	add.s32 	%r196, %r196, 1;
	setp.ne.s32 	%p123, %r196, 0;
	@%p123 bra 	$L__BB0_55;
$L__BB0_61:
	ld.param.u32 	%r178, [_Z18calculate_featuresPfS_iPiS_ii_param_2];
	ld.param.u64 	%rd69, [_Z18calculate_featuresPfS_iPiS_ii_param_1];
	div.rn.f32 	%f210, %f238, %f42;
	mul.lo.s32 	%r177, %r178, %r1;
	cvta.to.global.u64 	%rd66, %rd69;
	mul.wide.s32 	%rd67, %r177, 4;
	add.s64 	%rd68, %rd66, %rd67;
	st.global.f32 	[%rd68], %f9;
	st.global.f32 	[%rd68+4], %f10;
	st.global.f32 	[%rd68+8], %f11;
	neg.f32 	%f211, %f12;
	st.global.f32 	[%rd68+12], %f211;
	st.global.f32 	[%rd68+16], %f13;
	st.global.f32 	[%rd68+20], %f14;
	st.global.f32 	[%rd68+24], %f15;
	st.global.f32 	[%rd68+28], %f5;
	st.global.f32 	[%rd68+32], %f16;
	add.f32 	%f212, %f6, 0f00000000;
	add.f32 	%f213, %f212, %f7;
	st.global.f32 	[%rd68+36], %f213;
	st.global.f32 	[%rd68+40], %f17;
	st.global.f32 	[%rd68+44], %f239;
	st.global.f32 	[%rd68+48], %f210;
	bar.sync 	0;
$L__BB0_62:
	ret;

}
	// .globl	_Z13point2gridmapPfS_S_PiS0_S0_iiiiiii
.visible .entry _Z13point2gridmapPfS_S_PiS0_S0_iiiiiii(
	.param .u64 .ptr .align 1 _Z13point2gridmapPfS_S_PiS0_S0_iiiiiii_param_0,
	.param .u64 .ptr .align 1 _Z13point2gridmapPfS_S_PiS0_S0_iiiiiii_param_1,
	.param .u64 .ptr .align 1 _Z13point2gridmapPfS_S_PiS0_S0_iiiiiii_param_2,
	.param .u64 .ptr .align 1 _Z13point2gridmapPfS_S_PiS0_S0_iiiiiii_param_3,
	.param .u64 .ptr .align 1 _Z13point2gridmapPfS_S_PiS0_S0_iiiiiii_param_4,
	.param .u64 .ptr .align 1 _Z13point2gridmapPfS_S_PiS0_S0_iiiiiii_param_5,
	.param .u32 _Z13point2gridmapPfS_S_PiS0_S0_iiiiiii_param_6,
	.param .u32 _Z13point2gridmapPfS_S_PiS0_S0_iiiiiii_param_7,
	.param .u32 _Z13point2gridmapPfS_S_PiS0_S0_iiiiiii_param_8,
	.param .u32 _Z13point2gridmapPfS_S_PiS0_S0_iiiiiii_param_9,
	.param .u32 _Z13point2gridmapPfS_S_PiS0_S0_iiiiiii_param_10,
	.param .u32 _Z13point2gridmapPfS_S_PiS0_S0_iiiiiii_param_11,
	.param .u32 _Z13point2gridmapPfS_S_PiS0_S0_iiiiiii_param_12
)
{
	.reg .pred 	%p<35>;
	.reg .b32 	%r<58>;
	.reg .b32 	%f<66>;
	.reg .b64 	%rd<77>;
	.reg .b64 	%fd<26>;

	ld.param.u64 	%rd33, [_Z13point2gridmapPfS_S_PiS0_S0_iiiiiii_param_1];
	ld.param.u64 	%rd34, [_Z13point2gridmapPfS_S_PiS0_S0_iiiiiii_param_2];
	ld.param.u32 	%r25, [_Z13point2gridmapPfS_S_PiS0_S0_iiiiiii_param_6];
	ld.param.u32 	%r26, [_Z13point2gridmapPfS_S_PiS0_S0_iiiiiii_param_7];
	ld.param.u32 	%r28, [_Z13point2gridmapPfS_S_PiS0_S0_iiiiiii_param_9];
	ld.param.u32 	%r29, [_Z13point2gridmapPfS_S_PiS0_S0_iiiiiii_param_10];
	ld.param.u32 	%r30, [_Z13point2gridmapPfS_S_PiS0_S0_iiiiiii_param_11];
	ld.param.u32 	%r31, [_Z13point2gridmapPfS_S_PiS0_S0_iiiiiii_param_12];
	cvta.to.global.u64 	%rd1, %rd33;
	cvta.to.global.u64 	%rd2, %rd34;
	mov.u32 	%r32, %tid.x;
	mov.u32 	%r33, %ntid.x;
	mov.u32 	%r34, %ctaid.x;
	mad.lo.s32 	%r1, %r33, %r34, %r32;
	setp.ge.s32 	%p1, %r1, %r25;
	@%p1 bra 	$L__BB1_43;
	ld.param.u32 	%r50, [_Z13point2gridmapPfS_S_PiS0_S0_iiiiiii_param_8];
	ld.param.u64 	%rd75, [_Z13point2gridmapPfS_S_PiS0_S0_iiiiiii_param_5];
	ld.param.u64 	%rd74, [_Z13point2gridmapPfS_S_PiS0_S0_iiiiiii_param_4];
	ld.param.u64 	%rd73, [_Z13point2gridmapPfS_S_PiS0_S0_iiiiiii_param_3];
	ld.param.u64 	%rd72, [_Z13point2gridmapPfS_S_PiS0_S0_iiiiiii_param_0];
	cvta.to.global.u64 	%rd35, %rd72;
	cvta.to.global.u64 	%rd36, %rd75;
	cvta.to.global.u64 	%rd37, %rd73;
	cvta.to.global.u64 	%rd38, %rd74;
	cvt.rn.f32.s32 	%f16, %r26;
	cvt.f64.f32 	%fd1, %f16;
	add.f64 	%fd2, %fd1, %fd1;
	cvt.rn.f32.s32 	%f17, %r28;
	cvt.f64.f32 	%fd3, %f17;
	div.rn.f64 	%fd4, %fd2, %fd3;
	cvt.rn.f32.f64 	%f18, %fd4;
	cvt.rn.f32.s32 	%f19, %r29;
	cvt.f64.f32 	%fd5, %f19;
	div.rn.f64 	%fd6, %fd2, %fd5;
	cvt.rn.f32.f64 	%f20, %fd6;
	cvt.rn.f32.s32 	%f21, %r50;
	cvt.f64.f32 	%fd7, %f21;
	add.f64 	%fd8, %fd7, %fd7;
	cvt.rn.f32.s32 	%f22, %r30;
	cvt.f64.f32 	%fd9, %f22;
	div.rn.f64 	%fd10, %fd8, %fd9;
	cvt.rn.f32.f64 	%f23, %fd10;
	mul.wide.s32 	%rd39, %r1, 4;
	add.s64 	%rd3, %rd35, %rd39;
	ld.global.f32 	%f24, [%rd3];
	mul.wide.s32 	%rd4, %r25, 4;
	add.s64 	%rd40, %rd3, %rd4;
	ld.global.f32 	%f25, [%rd40];
	add.s64 	%rd41, %rd40, %rd4;
	ld.global.f32 	%f26, [%rd41];
	setp.eq.f32 	%p2, %f24, 0f00000000;
	selp.f32 	%f27, 0f38D1B717, %f24, %p2;
	setp.eq.f32 	%p3, %f25, 0f00000000;
	selp.f32 	%f28, 0f38D1B717, %f25, %p3;
	setp.eq.f32 	%p4, %f26, 0f00000000;
	selp.f32 	%f29, 0f38D1B717, %f26, %p4;
	setp.gt.f32 	%p5, %f27, 0f3F800000;
	selp.f32 	%f30, 0f3F7FF972, %f27, %p5;
	setp.gt.f32 	%p6, %f28, 0f3F800000;
	selp.f32 	%f31, 0f3F7FF972, %f28, %p6;
	setp.gt.f32 	%p7, %f29, 0f3F800000;
	selp.f32 	%f32, 0f3F7FF972, %f29, %p7;
	setp.lt.f32 	%p8, %f30, 0fBF800000;
	selp.f32 	%f33, 0fBF7FF972, %f30, %p8;
	setp.lt.f32 	%p9, %f31, 0fBF800000;
	selp.f32 	%f34, 0fBF7FF972, %f31, %p9;
	setp.lt.f32 	%p10, %f32, 0fBF800000;
	selp.f32 	%f35, 0fBF7FF972, %f32, %p10;
	cvt.f64.f32 	%fd11, %f33;
	add.f64 	%fd12, %fd11, 0d3FF0000000000000;
	cvt.f64.f32 	%fd13, %f18;
	div.rn.f64 	%fd14, %fd12, %fd13;
	cvt.rmi.f64.f64 	%fd15, %fd14;
	cvt.rzi.s32.f64 	%r2, %fd15;
	cvt.f64.f32 	%fd16, %f34;
	add.f64 	%fd17, %fd16, 0d3FF0000000000000;
	cvt.f64.f32 	%fd18, %f20;
	div.rn.f64 	%fd19, %fd17, %fd18;
	cvt.rmi.f64.f64 	%fd20, %fd19;
	cvt.rzi.s32.f64 	%r3, %fd20;
	cvt.f64.f32 	%fd21, %f35;
	add.f64 	%fd22, %fd21, 0d3FF0000000000000;
	cvt.f64.f32 	%fd23, %f23;
	div.rn.f64 	%fd24, %fd22, %fd23;
	cvt.rmi.f64.f64 	%fd25, %fd24;
	cvt.rzi.s32.f64 	%r4, %fd25;
	add.s64 	%rd42, %rd36, %rd39;
	st.global.u32 	[%rd42], %r4;
	add.s64 	%rd43, %rd37, %rd39;
	st.global.u32 	[%rd43], %r2;
	add.s64 	%rd44, %rd38, %rd39;
	st.global.u32 	[%rd44], %r3;
	setp.lt.s32 	%p11, %r31, 1;
	@%p11 bra 	$L__BB1_42;
	mad.lo.s32 	%r36, %r2, %r29, %r3;
	mul.lo.s32 	%r5, %r36, %r31;
	mul.lo.s32 	%r37, %r29, %r28;
	mad.lo.s32 	%r38, %r37, %r4, %r36;
	mul.lo.s32 	%r6, %r38, %r31;
	and.b32  	%r7, %r31, 7;
	setp.lt.u32 	%p12, %r31, 8;
	mov.b32 	%r56, 0;
	@%p12 bra 	$L__BB1_21;
	and.b32  	%r56, %r31, 2147483640;
	neg.s32 	%r54, %r56;
	add.s64 	%rd5, %rd2, 16;
	shl.b32 	%r10, %r25, 3;
	mul.wide.s32 	%rd45, %r6, 4;
	add.s64 	%rd46, %rd45, %rd1;
	add.s64 	%rd76, %rd46, 16;
	mov.b32 	%r52, 0;
	mov.u32 	%r51, %r6;
	mov.u32 	%r53, %r5;
$L__BB1_4:
	.pragma "nounroll";
	mul.wide.s32 	%rd47, %r53, 4;
	add.s64 	%rd8, %rd5, %rd47;
	ld.global.f32 	%f36, [%rd8+-16];
	mul.wide.s32 	%rd48, %r52, 4;
	add.s64 	%rd9, %rd3, %rd48;
	ld.global.f32 	%f1, [%rd9];
	setp.geu.f32 	%p13, %f36, %f1;
	@%p13 bra 	$L__BB1_6;
	mul.wide.s32 	%rd49, %r51, 4;
	add.s64 	%rd50, %rd1, %rd49;
	st.global.f32 	[%rd50], %f1;
	ld.global.f32 	%f37, [%rd9];
	st.global.f32 	[%rd8+-16], %f37;
$L__BB1_6:
	ld.global.f32 	%f38, [%rd8+-12];
	add.s64 	%rd10, %rd9, %rd4;
	ld.global.f32 	%f2, [%rd10];
	setp.geu.f32 	%p14, %f38, %f2;
	@%p14 bra 	$L__BB1_8;
	st.global.f32 	[%rd76+-12], %f2;
	ld.global.f32 	%f39, [%rd10];
	st.global.f32 	[%rd8+-12], %f39;
$L__BB1_8:
	ld.global.f32 	%f40, [%rd8+-8];
	add.s64 	%rd11, %rd10, %rd4;
	ld.global.f32 	%f3, [%rd11];
	setp.geu.f32 	%p15, %f40, %f3;
	@%p15 bra 	$L__BB1_10;
	st.global.f32 	[%rd76+-8], %f3;
	ld.global.f32 	%f41, [%rd11];
	st.global.f32 	[%rd8+-8], %f41;
$L__BB1_10:
	ld.global.f32 	%f42, [%rd8+-4];
	add.s64 	%rd12, %rd11, %rd4;
	ld.global.f32 	%f4, [%rd12];
	setp.geu.f32 	%p16, %f42, %f4;
	@%p16 bra 	$L__BB1_12;
	st.global.f32 	[%rd76+-4], %f4;
	ld.global.f32 	%f43, [%rd12];
	st.global.f32 	[%rd8+-4], %f43;
$L__BB1_12:
	ld.global.f32 	%f44, [%rd8];
	add.s64 	%rd13, %rd12, %rd4;
	ld.global.f32 	%f5, [%rd13];
	setp.geu.f32 	%p17, %f44, %f5;
	@%p17 bra 	$L__BB1_14;
	st.global.f32 	[%rd76], %f5;
	ld.global.f32 	%f45, [%rd13];
	st.global.f32 	[%rd8], %f45;
$L__BB1_14:
	ld.global.f32 	%f46, [%rd8+4];
	add.s64 	%rd14, %rd13, %rd4;
	ld.global.f32 	%f6, [%rd14];
	setp.geu.f32 	%p18, %f46, %f6;
	@%p18 bra 	$L__BB1_16;
	st.global.f32 	[%rd76+4], %f6;
	ld.global.f32 	%f47, [%rd14];
	st.global.f32 	[%rd8+4], %f47;
$L__BB1_16:
	ld.global.f32 	%f48, [%rd8+8];
	add.s64 	%rd15, %rd14, %rd4;
	ld.global.f32 	%f7, [%rd15];
	setp.geu.f32 	%p19, %f48, %f7;
	@%p19 bra 	$L__BB1_18;
	st.global.f32 	[%rd76+8], %f7;
	ld.global.f32 	%f49, [%rd15];
	st.global.f32 	[%rd8+8], %f49;
$L__BB1_18:
	ld.global.f32 	%f50, [%rd8+12];
	add.s64 	%rd16, %rd15, %rd4;
	ld.global.f32 	%f8, [%rd16];
	setp.geu.f32 	%p20, %f50, %f8;
	@%p20 bra 	$L__BB1_20;
	st.global.f32 	[%rd76+12], %f8;
	ld.global.f32 	%f51, [%rd16];
	st.global.f32 	[%rd8+12], %f51;
$L__BB1_20:
	add.s32 	%r54, %r54, 8;
	add.s32 	%r53, %r53, 8;
	add.s32 	%r52, %r52, %r10;
	add.s32 	%r51, %r51, 8;
	add.s64 	%rd76, %rd76, 32;
	setp.ne.s32 	%p21, %r54, 0;
	@%p21 bra 	$L__BB1_4;
$L__BB1_21:
	setp.eq.s32 	%p22, %r7, 0;
	@%p22 bra 	$L__BB1_42;
	and.b32  	%r20, %r31, 3;
	setp.lt.u32 	%p23, %r7, 4;
	@%p23 bra 	$L__BB1_32;
	add.s32 	%r40, %r56, %r5;
	mul.wide.s32 	%rd51, %r40, 4;
	add.s64 	%rd18, %rd2, %rd51;
	ld.global.f32 	%f52, [%rd18];
	mul.lo.s32 	%r41, %r56, %r25;
	mul.wide.s32 	%rd52, %r41, 4;
	add.s64 	%rd19, %rd3, %rd52;
	ld.global.f32 	%f9, [%rd19];
	setp.geu.f32 	%p24, %f52, %f9;
	@%p24 bra 	$L__BB1_25;
	add.s32 	%r42, %r56, %r6;
	mul.wide.s32 	%rd53, %r42, 4;
	add.s64 	%rd54, %rd1, %rd53;
	st.global.f32 	[%rd54], %f9;
	ld.global.f32 	%f53, [%rd19];
	st.global.f32 	[%rd18], %f53;
$L__BB1_25:
	ld.global.f32 	%f54, [%rd18+4];
	add.s64 	%rd20, %rd19, %rd4;
	ld.global.f32 	%f10, [%rd20];
	setp.geu.f32 	%p25, %f54, %f10;
	cvt.s64.s32 	%rd55, %r6;
	cvt.u64.u32 	%rd56, %r56;
	add.s64 	%rd57, %rd56, %rd55;
	shl.b64 	%rd58, %rd57, 2;
	add.s64 	%rd21, %rd1, %rd58;
	@%p25 bra 	$L__BB1_27;
	st.global.f32 	[%rd21+4], %f10;
	ld.global.f32 	%f55, [%rd20];
	st.global.f32 	[%rd18+4], %f55;
$L__BB1_27:
	ld.global.f32 	%f56, [%rd18+8];
	add.s64 	%rd22, %rd20, %rd4;
	ld.global.f32 	%f11, [%rd22];
	setp.geu.f32 	%p26, %f56, %f11;
	@%p26 bra 	$L__BB1_29;
	st.global.f32 	[%rd21+8], %f11;
	ld.global.f32 	%f57, [%rd22];
	st.global.f32 	[%rd18+8], %f57;
$L__BB1_29:
	ld.global.f32 	%f58, [%rd18+12];
	add.s64 	%rd23, %rd22, %rd4;
	ld.global.f32 	%f12, [%rd23];
	setp.geu.f32 	%p27, %f58, %f12;
	@%p27 bra 	$L__BB1_31;
	st.global.f32 	[%rd21+12], %f12;
	ld.global.f32 	%f59, [%rd23];
	st.global.f32 	[%rd18+12], %f59;
$L__BB1_31:
	add.s32 	%r56, %r56, 4;
$L__BB1_32:
	setp.eq.s32 	%p28, %r20, 0;
	@%p28 bra 	$L__BB1_42;
	setp.eq.s32 	%p29, %r20, 1;
	@%p29 bra 	$L__BB1_39;
	add.s32 	%r43, %r56, %r5;
	mul.wide.s32 	%rd59, %r43, 4;
	add.s64 	%rd24, %rd2, %rd59;
	ld.global.f32 	%f60, [%rd24];
	mul.lo.s32 	%r44, %r56, %r25;
	mul.wide.s32 	%rd60, %r44, 4;
	add.s64 	%rd25, %rd3, %rd60;
	ld.global.f32 	%f13, [%rd25];
	setp.geu.f32 	%p30, %f60, %f13;
	@%p30 bra 	$L__BB1_36;
	add.s32 	%r45, %r56, %r6;
	mul.wide.s32 	%rd61, %r45, 4;
	add.s64 	%rd62, %rd1, %rd61;
	st.global.f32 	[%rd62], %f13;
	ld.global.f32 	%f61, [%rd25];
	st.global.f32 	[%rd24], %f61;
$L__BB1_36:
	ld.global.f32 	%f62, [%rd24+4];
	add.s64 	%rd26, %rd25, %rd4;
	ld.global.f32 	%f14, [%rd26];
	setp.geu.f32 	%p31, %f62, %f14;
	@%p31 bra 	$L__BB1_38;
	cvt.s64.s32 	%rd63, %r6;
	cvt.s64.s32 	%rd64, %r56;
	add.s64 	%rd65, %rd64, %rd63;
	shl.b64 	%rd66, %rd65, 2;
	add.s64 	%rd67, %rd1, %rd66;
	st.global.f32 	[%rd67+4], %f14;
	ld.global.f32 	%f63, [%rd26];
	st.global.f32 	[%rd24+4], %f63;
$L__BB1_38:
	add.s32 	%r56, %r56, 2;
$L__BB1_39:
	and.b32  	%r46, %r31, 1;
	setp.eq.b32 	%p32, %r46, 1;
	not.pred 	%p33, %p32;
	@%p33 bra 	$L__BB1_42;
	add.s32 	%r47, %r56, %r5;
	mul.wide.s32 	%rd68, %r47, 4;
	add.s64 	%rd27, %rd2, %rd68;
	ld.global.f32 	%f64, [%rd27];
	mul.lo.s32 	%r48, %r56, %r25;
	mul.wide.s32 	%rd69, %r48, 4;
	add.s64 	%rd28, %rd3, %rd69;
	ld.global.f32 	%f15, [%rd28];
	setp.geu.f32 	%p34, %f64, %f15;
	@%p34 bra 	$L__BB1_42;
	add.s32 	%r49, %r56, %r6;
	mul.wide.s32 	%rd70, %r49, 4;
	add.s64 	%rd71, %rd1, %rd70;
	st.global.f32 	[%rd71], %f15;
	ld.global.f32 	%f65, [%rd28];
	st.global.f32 	[%rd27], %f65;
$L__BB1_42:
	bar.sync 	0;
$L__BB1_43:
	ret;

}
.func  (.param .b64 func_retval0) __internal_accurate_pow(
	.param .b64 __internal_accurate_pow_param_0,
	.param .b64 __internal_accurate_pow_param_1
)
{
	.reg .pred 	%p<8>;
	.reg .b32 	%r<49>;
	.reg .b32 	%f<3>;
	.reg .b64 	%fd<109>;

	ld.param.f64 	%fd10, [__internal_accurate_pow_param_0];
	ld.param.f64 	%fd11, [__internal_accurate_pow_param_1];
	{
	.reg .b32 %temp; 
	mov.b64 	{%temp, %r46}, %fd10;
	}
	{
	.reg .b32 %temp; 
	mov.b64 	{%r45, %temp}, %fd10;
	}
	shr.u32 	%r47, %r46, 20;
	setp.gt.u32 	%p1, %r46, 1048575;
	@%p1 bra 	$L__BB2_2;
	mul.f64 	%fd12, %fd10, 0d4350000000000000;
	{
	.reg .b32 %temp; 
	mov.b64 	{%temp, %r46}, %fd12;
	}
	{
	.reg .b32 %temp; 
	mov.b64 	{%r45, %temp}, %fd12;
	}
	shr.u32 	%r16, %r46, 20;
	add.s32 	%r47, %r16, -54;
$L__BB2_2:
	add.s32 	%r48, %r47, -1023;
	and.b32  	%r17, %r46, -2146435073;
	or.b32  	%r18, %r17, 1072693248;
	mov.b64 	%fd107, {%r45, %r18};
	setp.lt.u32 	%p2, %r18, 1073127583;
	@%p2 bra 	$L__BB2_4;
	{
	.reg .b32 %temp; 
	mov.b64 	{%r19, %temp}, %fd107;
	}
	{
	.reg .b32 %temp; 
	mov.b64 	{%temp, %r20}, %fd107;
	}
	add.s32 	%r21, %r20, -1048576;
	mov.b64 	%fd107, {%r19, %r21};
	add.s32 	%r48, %r47, -1022;
$L__BB2_4:
	add.f64 	%fd13, %fd107, 0dBFF0000000000000;
	add.f64 	%fd14, %fd107, 0d3FF0000000000000;
	rcp.approx.ftz.f64 	%fd15, %fd14;
	neg.f64 	%fd16, %fd14;
	fma.rn.f64 	%fd17, %fd16, %fd15, 0d3FF0000000000000;
	fma.rn.f64 	%fd18, %fd17, %fd17, %fd17;
	fma.rn.f64 	%fd19, %fd18, %fd15, %fd15;
	mul.f64 	%fd20, %fd13, %fd19;
	fma.rn.f64 	%fd21, %fd13, %fd19, %fd20;
	mul.f64 	%fd22, %fd21, %fd21;
	fma.rn.f64 	%fd23, %fd22, 0d3EB0F5FF7D2CAFE2, 0d3ED0F5D241AD3B5A;
	fma.rn.f64 	%fd24, %fd23, %fd22, 0d3EF3B20A75488A3F;
	fma.rn.f64 	%fd25, %fd24, %fd22, 0d3F1745CDE4FAECD5;
	fma.rn.f64 	%fd26, %fd25, %fd22, 0d3F3C71C7258A578B;
	fma.rn.f64 	%fd27, %fd26, %fd22, 0d3F6249249242B910;
	fma.rn.f64 	%fd28, %fd27, %fd22, 0d3F89999999999DFB;
	sub.f64 	%fd29, %fd13, %fd21;
	add.f64 	%fd30, %fd29, %fd29;
	neg.f64 	%fd31, %fd21;
	fma.rn.f64 	%fd32, %fd31, %fd13, %fd30;
	mul.f64 	%fd33, %fd19, %fd32;
	fma.rn.f64 	%fd34, %fd22, %fd28, 0d3FB5555555555555;
	mov.f64 	%fd35, 0d3FB5555555555555;
	sub.f64 	%fd36, %fd35, %fd34;
	fma.rn.f64 	%fd37, %fd22, %fd28, %fd36;
	add.f64 	%fd38, %fd37, 0dBC46A4CB00B9E7B0;
	add.f64 	%fd39, %fd34, %fd38;
	sub.f64 	%fd40, %fd34, %fd39;
	add.f64 	%fd41, %fd38, %fd40;
	mul.rn.f64 	%fd42, %fd21, %fd21;
	neg.f64 	%fd43, %fd42;
	fma.rn.f64 	%fd44, %fd21, %fd21, %fd43;
	{
	.reg .b32 %temp; 
	mov.b64 	{%r22, %temp}, %fd33;
	}
	{
	.reg .b32 %temp; 
	mov.b64 	{%temp, %r23}, %fd33;
	}
	add.s32 	%r24, %r23, 1048576;
	mov.b64 	%fd45, {%r22, %r24};
	fma.rn.f64 	%fd46, %fd21, %fd45, %fd44;
	mul.rn.f64 	%fd47, %fd42, %fd21;
	neg.f64 	%fd48, %fd47;
	fma.rn.f64 	%fd49, %fd42, %fd21, %fd48;
	fma.rn.f64 	%fd50, %fd42, %fd33, %fd49;
	fma.rn.f64 	%fd51, %fd46, %fd21, %fd50;
	mul.rn.f64 	%fd52, %fd39, %fd47;
	neg.f64 	%fd53, %fd52;
	fma.rn.f64 	%fd54, %fd39, %fd47, %fd53;
	fma.rn.f64 	%fd55, %fd39, %fd51, %fd54;
	fma.rn.f64 	%fd56, %fd41, %fd47, %fd55;
	add.f64 	%fd57, %fd52, %fd56;
	sub.f64 	%fd58, %fd52, %fd57;
	add.f64 	%fd59, %fd56, %fd58;
	add.f64 	%fd60, %fd21, %fd57;
	sub.f64 	%fd61, %fd21, %fd60;
	add.f64 	%fd62, %fd57, %fd61;
	add.f64 	%fd63, %fd59, %fd62;
	add.f64 	%fd64, %fd33, %fd63;
	add.f64 	%fd65, %fd60, %fd64;
	sub.f64 	%fd66, %fd60, %fd65;
	add.f64 	%fd67, %fd64, %fd66;
	xor.b32  	%r25, %r48, -2147483648;
	mov.b32 	%r26, 1127219200;
	mov.b64 	%fd68, {%r25, %r26};
	mov.b32 	%r27, -2147483648;
	mov.b64 	%fd69, {%r27, %r26};
	sub.f64 	%fd70, %fd68, %fd69;
	fma.rn.f64 	%fd71, %fd70, 0d3FE62E42FEFA39EF, %fd65;
	fma.rn.f64 	%fd72, %fd70, 0dBFE62E42FEFA39EF, %fd71;
	sub.f64 	%fd73, %fd72, %fd65;
	sub.f64 	%fd74, %fd67, %fd73;
	fma.rn.f64 	%fd75, %fd70, 0d3C7ABC9E3B39803F, %fd74;
	add.f64 	%fd76, %fd71, %fd75;
	sub.f64 	%fd77, %fd71, %fd76;
	add.f64 	%fd78, %fd75, %fd77;
	{
	.reg .b32 %temp; 
	mov.b64 	{%temp, %r28}, %fd11;
	}
	{
	.reg .b32 %temp; 
	mov.b64 	{%r29, %temp}, %fd11;
	}
	shl.b32 	%r30, %r28, 1;
	setp.gt.u32 	%p3, %r30, -33554433;
	and.b32  	%r31, %r28, -15728641;
	selp.b32 	%r32, %r31, %r28, %p3;
	mov.b64 	%fd79, {%r29, %r32};
	mul.rn.f64 	%fd80, %fd76, %fd79;
	neg.f64 	%fd81, %fd80;
	fma.rn.f64 	%fd82, %fd76, %fd79, %fd81;
	fma.rn.f64 	%fd83, %fd78, %fd79, %fd82;
	add.f64 	%fd4, %fd80, %fd83;
	sub.f64 	%fd84, %fd80, %fd4;
	add.f64 	%fd5, %fd83, %fd84;
	fma.rn.f64 	%fd85, %fd4, 0d3FF71547652B82FE, 0d4338000000000000;
	{
	.reg .b32 %temp; 
	mov.b64 	{%r13, %temp}, %fd85;
	}
	mov.f64 	%fd86, 0dC338000000000000;
	add.rn.f64 	%fd87, %fd85, %fd86;
	fma.rn.f64 	%fd88, %fd87, 0dBFE62E42FEFA39EF, %fd4;
	fma.rn.f64 	%fd89, %fd87, 0dBC7ABC9E3B39803F, %fd88;
	fma.rn.f64 	%fd90, %fd89, 0d3E5ADE1569CE2BDF, 0d3E928AF3FCA213EA;
	fma.rn.f64 	%fd91, %fd90, %fd89, 0d3EC71DEE62401315;
	fma.rn.f64 	%fd92, %fd91, %fd89, 0d3EFA01997C89EB71;
	fma.rn.f64 	%fd93, %fd92, %fd89, 0d3F2A01A014761F65;
	fma.rn.f64 	%fd94, %fd93, %fd89, 0d3F56C16C1852B7AF;
	fma.rn.f64 	%fd95, %fd94, %fd89, 0d3F81111111122322;
	fma.rn.f64 	%fd96, %fd95, %fd89, 0d3FA55555555502A1;
	fma.rn.f64 	%fd97, %fd96, %fd89, 0d3FC5555555555511;
	fma.rn.f64 	%fd98, %fd97, %fd89, 0d3FE000000000000B;
	fma.rn.f64 	%fd99, %fd98, %fd89, 0d3FF0000000000000;
	fma.rn.f64 	%fd100, %fd99, %fd89, 0d3FF0000000000000;
	{
	.reg .b32 %temp; 
	mov.b64 	{%r14, %temp}, %fd100;
	}
	{
	.reg .b32 %temp; 
	mov.b64 	{%temp, %r15}, %fd100;
	}
	shl.b32 	%r33, %r13, 20;
	add.s32 	%r34, %r33, %r15;
	mov.b64 	%fd108, {%r14, %r34};
	{
	.reg .b32 %temp; 
	mov.b64 	{%temp, %r35}, %fd4;
	}
	mov.b32 	%f2, %r35;
	abs.f32 	%f1, %f2;
	setp.lt.f32 	%p4, %f1, 0f4086232B;
	@%p4 bra 	$L__BB2_7;
	setp.lt.f64 	%p5, %fd4, 0d0000000000000000;
	add.f64 	%fd101, %fd4, 0d7FF0000000000000;
	selp.f64 	%fd108, 0d0000000000000000, %fd101, %p5;
	setp.geu.f32 	%p6, %f1, 0f40874800;
	@%p6 bra 	$L__BB2_7;
	shr.u32 	%r36, %r13, 31;
	add.s32 	%r37, %r13, %r36;
	shr.s32 	%r38, %r37, 1;
	shl.b32 	%r39, %r38, 20;
	add.s32 	%r40, %r15, %r39;
	mov.b64 	%fd102, {%r14, %r40};
	sub.s32 	%r41, %r13, %r38;
	shl.b32 	%r42, %r41, 20;
	add.s32 	%r43, %r42, 1072693248;
	mov.b32 	%r44, 0;
	mov.b64 	%fd103, {%r44, %r43};
	mul.f64 	%fd108, %fd103, %fd102;
$L__BB2_7:
	abs.f64 	%fd104, %fd108;
	setp.eq.f64 	%p7, %fd104, 0d7FF0000000000000;
	fma.rn.f64 	%fd105, %fd108, %fd5, %fd108;
	selp.f64 	%fd106, %fd108, %fd105, %p7;
	st.param.f64 	[func_retval0], %fd106;
	ret;

}


// ===== COMPILED SASS (sm_100) =====

	.target	sm_100

	.elftype	@"ET_EXEC"


//--------------------- .note.nv.tkinfo           --------------------------
	.section	.note.nv.tkinfo,"",@"SHT_NOTE"
	.sectionflags	@"SHF_NOTE_NV_TKINFO"
	.tkinfo
        /*0018*/ 	.word	0x00000002
        /*0030*/ 	.string	""
        /*0030*/ 	.string	"ptxas"
        /*0030*/ 	.string	"Cuda compilation tools, release 13.0, V13.0.88"
        /*0030*/ 	.string	"Build cuda_13.0.r13.0/compiler.36424714_0"
        /*0030*/ 	.string	"-arch sm_100 -m 64 "



//--------------------- .note.nv.cuinfo           --------------------------
	.section	.note.nv.cuinfo,"",@"SHT_NOTE"
	.sectionflags	@"SHF_NOTE_NV_CUINFO"
        /*0018*/ 	.short	0x0002
        /*001a*/ 	.short	0x0064
        /*001c*/ 	.short	0x0082
	.zero		2


//--------------------- .nv.info                  --------------------------
	.section	.nv.info,"",@"SHT_CUDA_INFO"
	.align	4


	//----- nvinfo : EIATTR_REGCOUNT
	.align		4
        /*0000*/ 	.byte	0x04, 0x2f
        /*0002*/ 	.short	(.L_1 - .L_0)
	.align		4
.L_0:
        /*0004*/ 	.word	index@(_Z18calculate_featuresPfS_iPiS_ii)
        /*0008*/ 	.word	0x00000034


	//----- nvinfo : EIATTR_FRAME_SIZE
	.align		4
.L_1:
        /*000c*/ 	.byte	0x04, 0x11
        /*000e*/ 	.short	(.L_3 - .L_2)
	.align		4
.L_2:
        /*0010*/ 	.word	index@($_Z18calculate_featuresPfS_iPiS_ii$__internal_accurate_pow)
        /*0014*/ 	.word	0x00000078


	//----- nvinfo : EIATTR_FRAME_SIZE
	.align		4
.L_3:
        /*0018*/ 	.byte	0x04, 0x11
        /*001a*/ 	.short	(.L_5 - .L_4)
	.align		4
.L_4:
        /*001c*/ 	.word	index@($__internal_2_$__cuda_sm3x_div_rn_noftz_f32_slowpath)
        /*0020*/ 	.word	0x00000078


	//----- nvinfo : EIATTR_FRAME_SIZE
	.align		4
.L_5:
        /*0024*/ 	.byte	0x04, 0x11
        /*0026*/ 	.short	(.L_7 - .L_6)
	.align		4
.L_6:
        /*0028*/ 	.word	index@($__internal_1_$__cuda_sm20_div_rn_f64_full)
        /*002c*/ 	.word	0x00000078


	//----- nvinfo : EIATTR_FRAME_SIZE
	.align		4
.L_7:
        /*0030*/ 	.byte	0x04, 0x11
        /*0032*/ 	.short	(.L_9 - .L_8)
	.align		4
.L_8:
        /*0034*/ 	.word	index@(_Z18calculate_featuresPfS_iPiS_ii)
        /*0038*/ 	.word	0x00000078


	//----- nvinfo : EIATTR_REGCOUNT
	.align		4
.L_9:
        /*003c*/ 	.byte	0x04, 0x2f
        /*003e*/ 	.short	(.L_11 - .L_10)
	.align		4
.L_10:
        /*0040*/ 	.word	index@(_Z13point2gridmapPfS_S_PiS0_S0_iiiiiii)
        /*0044*/ 	.word	0x00000020


	//----- nvinfo : EIATTR_FRAME_SIZE
	.align		4
.L_11:
        /*0048*/ 	.byte	0x04, 0x11
        /*004a*/ 	.short	(.L_13 - .L_12)
	.align		4
.L_12:
        /*004c*/ 	.word	index@($__internal_0_$__cuda_sm20_div_rn_f64_full)
        /*0050*/ 	.word	0x00000000


	//----- nvinfo : EIATTR_FRAME_SIZE
	.align		4
.L_13:
        /*0054*/ 	.byte	0x04, 0x11
        /*0056*/ 	.short	(.L_15 - .L_14)
	.align		4
.L_14:
        /*0058*/ 	.word	index@(_Z13point2gridmapPfS_S_PiS0_S0_iiiiiii)
        /*005c*/ 	.word	0x00000000


	//----- nvinfo : EIATTR_MIN_STACK_SIZE
	.align		4
.L_15:
        /*0060*/ 	.byte	0x04, 0x12
        /*0062*/ 	.short	(.L_17 - .L_16)
	.align		4
.L_16:
        /*0064*/ 	.word	index@(_Z13point2gridmapPfS_S_PiS0_S0_iiiiiii)
        /*0068*/ 	.word	0x00000000


	//----- nvinfo : EIATTR_MIN_STACK_SIZE
	.align		4
.L_17:
        /*006c*/ 	.byte	0x04, 0x12
        /*006e*/ 	.short	(.L_19 - .L_18)
	.align		4
.L_18:
        /*0070*/ 	.word	index@(_Z18calculate_featuresPfS_iPiS_ii)
        /*0074*/ 	.word	0x00000078
.L_19:


//--------------------- .nv.compat                --------------------------
	.section	.nv.compat,"",@"SHT_CUDA_COMPAT_INFO"
	.align	4
        /*0000*/ 	.byte	0x02, 0x09, 0x00, 0x00, 0x02, 0x02, 0x01, 0x00, 0x02, 0x05, 0x05, 0x00, 0x03, 0x07, 0x01, 0x01
        /*0010*/ 	.byte	0x02, 0x03, 0x00, 0x00, 0x02, 0x06, 0x01, 0x00, 0x04, 0x0b, 0x08, 0x00, 0x01, 0x00, 0x00, 0x00
        /*0020*/ 	.byte	0x00, 0x00, 0x00, 0x00


//--------------------- .nv.info._Z13point2gridmapPfS_S_PiS0_S0_iiiiiii --------------------------
	.section	.nv.info._Z13point2gridmapPfS_S_PiS0_S0_iiiiiii,"",@"SHT_CUDA_INFO"
	.sectionflags	@""
	.align	4


	//----- nvinfo : EIATTR_CUDA_API_VERSION
	.align		4
        /*0000*/ 	.byte	0x04, 0x37
        /*0002*/ 	.short	(.L_21 - .L_20)
.L_20:
        /*0004*/ 	.word	0x00000082


	//----- nvinfo : EIATTR_KPARAM_INFO
	.align		4
.L_21:
        /*0008*/ 	.byte	0x04, 0x17
        /*000a*/ 	.short	(.L_23 - .L_22)
.L_22:
        /*000c*/ 	.word	0x00000000
        /*0010*/ 	.short	0x000c
        /*0012*/ 	.short	0x0048
        /*0014*/ 	.byte	0x00, 0xf0, 0x11, 0x00


	//----- nvinfo : EIATTR_KPARAM_INFO
	.align		4
.L_23:
        /*0018*/ 	.byte	0x04, 0x17
        /*001a*/ 	.short	(.L_25 - .L_24)
.L_24:
        /*001c*/ 	.word	0x00000000
        /*0020*/ 	.short	0x000b
        /*0022*/ 	.short	0x0044
        /*0024*/ 	.byte	0x00, 0xf0, 0x11, 0x00


	//----- nvinfo : EIATTR_KPARAM_INFO
	.align		4
.L_25:
        /*0028*/ 	.byte	0x04, 0x17
        /*002a*/ 	.short	(.L_27 - .L_26)
.L_26:
        /*002c*/ 	.word	0x00000000
        /*0030*/ 	.short	0x000a
        /*0032*/ 	.short	0x0040
        /*0034*/ 	.byte	0x00, 0xf0, 0x11, 0x00


	//----- nvinfo : EIATTR_KPARAM_INFO
	.align		4
.L_27:
        /*0038*/ 	.byte	0x04, 0x17
        /*003a*/ 	.short	(.L_29 - .L_28)
.L_28:
        /*003c*/ 	.word	0x00000000
        /*0040*/ 	.short	0x0009
        /*0042*/ 	.short	0x003c
        /*0044*/ 	.byte	0x00, 0xf0, 0x11, 0x00


	//----- nvinfo : EIATTR_KPARAM_INFO
	.align		4
.L_29:
        /*0048*/ 	.byte	0x04, 0x17
        /*004a*/ 	.short	(.L_31 - .L_30)
.L_30:
        /*004c*/ 	.word	0x00000000
        /*0050*/ 	.short	0x0008
        /*0052*/ 	.short	0x0038
        /*0054*/ 	.byte	0x00, 0xf0, 0x11, 0x00


	//----- nvinfo : EIATTR_KPARAM_INFO
	.align		4
.L_31:
        /*0058*/ 	.byte	0x04, 0x17
        /*005a*/ 	.short	(.L_33 - .L_32)
.L_32:
        /*005c*/ 	.word	0x00000000
        /*0060*/ 	.short	0x0007
        /*0062*/ 	.short	0x0034
        /*0064*/ 	.byte	0x00, 0xf0, 0x11, 0x00


	//----- nvinfo : EIATTR_KPARAM_INFO
	.align		4
.L_33:
        /*0068*/ 	.byte	0x04, 0x17
        /*006a*/ 	.short	(.L_35 - .L_34)
.L_34:
        /*006c*/ 	.word	0x00000000
        /*0070*/ 	.short	0x0006
        /*0072*/ 	.short	0x0030
        /*0074*/ 	.byte	0x00, 0xf0, 0x11, 0x00


	//----- nvinfo : EIATTR_KPARAM_INFO
	.align		4
.L_35:
        /*0078*/ 	.byte	0x04, 0x17
        /*007a*/ 	.short	(.L_37 - .L_36)
.L_36:
        /*007c*/ 	.word	0x00000000
        /*0080*/ 	.short	0x0005
        /*0082*/ 	.short	0x0028
        /*0084*/ 	.byte	0x00, 0xf5, 0x21, 0x00


	//----- nvinfo : EIATTR_KPARAM_INFO
	.align		4
.L_37:
        /*0088*/ 	.byte	0x04, 0x17
        /*008a*/ 	.short	(.L_39 - .L_38)
.L_38:
        /*008c*/ 	.word	0x00000000
        /*0090*/ 	.short	0x0004
        /*0092*/ 	.short	0x0020
        /*0094*/ 	.byte	0x00, 0xf5, 0x21, 0x00


	//----- nvinfo : EIATTR_KPARAM_INFO
	.align		4
.L_39:
        /*0098*/ 	.byte	0x04, 0x17
        /*009a*/ 	.short	(.L_41 - .L_40)
.L_40:
        /*009c*/ 	.word	0x00000000
        /*00a0*/ 	.short	0x0003
        /*00a2*/ 	.short	0x0018
        /*00a4*/ 	.byte	0x00, 0xf5, 0x21, 0x00


	//----- nvinfo : EIATTR_KPARAM_INFO
	.align		4
.L_41:
        /*00a8*/ 	.byte	0x04, 0x17
        /*00aa*/ 	.short	(.L_43 - .L_42)
.L_42:
        /*00ac*/ 	.word	0x00000000
        /*00b0*/ 	.short	0x0002
        /*00b2*/ 	.short	0x0010
        /*00b4*/ 	.byte	0x00, 0xf5, 0x21, 0x00


	//----- nvinfo : EIATTR_KPARAM_INFO
	.align		4
.L_43:
        /*00b8*/ 	.byte	0x04, 0x17
        /*00ba*/ 	.short	(.L_45 - .L_44)
.L_44:
        /*00bc*/ 	.word	0x00000000
        /*00c0*/ 	.short	0x0001
        /*00c2*/ 	.short	0x0008
        /*00c4*/ 	.byte	0x00, 0xf5, 0x21, 0x00


	//----- nvinfo : EIATTR_KPARAM_INFO
	.align		4
.L_45:
        /*00c8*/ 	.byte	0x04, 0x17
        /*00ca*/ 	.short	(.L_47 - .L_46)
.L_46:
        /*00cc*/ 	.word	0x00000000
        /*00d0*/ 	.short	0x0000
        /*00d2*/ 	.short	0x0000
        /*00d4*/ 	.byte	0x00, 0xf5, 0x21, 0x00


	//----- nvinfo : EIATTR_SPARSE_MMA_MASK
	.align		4
.L_47:
        /*00d8*/ 	.byte	0x03, 0x50
        /*00da*/ 	.short	0x0000


	//----- nvinfo : EIATTR_MAXREG_COUNT
	.align		4
        /*00dc*/ 	.byte	0x03, 0x1b
        /*00de*/ 	.short	0x00ff


	//----- nvinfo : EIATTR_NUM_BARRIERS
	.align		4
        /*00e0*/ 	.byte	0x02, 0x4c
        /*00e2*/ 	.byte	0x01
	.zero		1


	//----- nvinfo : EIATTR_MERCURY_ISA_VERSION
	.align		4
        /*00e4*/ 	.byte	0x03, 0x5f
        /*00e6*/ 	.short	0x0101


	//----- nvinfo : EIATTR_VRC_CTA_INIT_COUNT
	.align		4
        /*00e8*/ 	.byte	0x02, 0x4a
	.zero		1
	.zero		1


	//----- nvinfo : EIATTR_EXIT_INSTR_OFFSETS
	.align		4
        /*00ec*/ 	.byte	0x04, 0x1c
        /*00ee*/ 	.short	(.L_49 - .L_48)


	//   ....[0]....
.L_48:
        /*00f0*/ 	.word	0x00000070


	//   ....[1]....
        /*00f4*/ 	.word	0x00001910


	//----- nvinfo : EIATTR_CRS_STACK_SIZE
	.align		4
.L_49:
        /*00f8*/ 	.byte	0x04, 0x1e
        /*00fa*/ 	.short	(.L_51 - .L_50)
.L_50:
        /*00fc*/ 	.word	0x00000000


	//----- nvinfo : EIATTR_CBANK_PARAM_SIZE
	.align		4
.L_51:
        /*0100*/ 	.byte	0x03, 0x19
        /*0102*/ 	.short	0x004c


	//----- nvinfo : EIATTR_PARAM_CBANK
	.align		4
        /*0104*/ 	.byte	0x04, 0x0a
        /*0106*/ 	.short	(.L_53 - .L_52)
	.align		4
.L_52:
        /*0108*/ 	.word	index@(.nv.constant0._Z13point2gridmapPfS_S_PiS0_S0_iiiiiii)
        /*010c*/ 	.short	0x0380
        /*010e*/ 	.short	0x004c


	//----- nvinfo : EIATTR_SW_WAR
	.align		4
.L_53:
        /*0110*/ 	.byte	0x04, 0x36
        /*0112*/ 	.short	(.L_55 - .L_54)
.L_54:
        /*0114*/ 	.word	0x00000008
.L_55:


//--------------------- .nv.info._Z18calculate_featuresPfS_iPiS_ii --------------------------
	.section	.nv.info._Z18calculate_featuresPfS_iPiS_ii,"",@"SHT_CUDA_INFO"
	.sectionflags	@""
	.align	4


	//----- nvinfo : EIATTR_CUDA_API_VERSION
	.align		4
        /*0000*/ 	.byte	0x04, 0x37
        /*0002*/ 	.short	(.L_57 - .L_56)
.L_56:
        /*0004*/ 	.word	0x00000082


	//----- nvinfo : EIATTR_KPARAM_INFO
	.align		4
.L_57:
        /*0008*/ 	.byte	0x04, 0x17
        /*000a*/ 	.short	(.L_59 - .L_58)
.L_58:
        /*000c*/ 	.word	0x00000000
        /*0010*/ 	.short	0x0006
        /*0012*/ 	.short	0x002c
        /*0014*/ 	.byte	0x00, 0xf0, 0x11, 0x00


	//----- nvinfo : EIATTR_KPARAM_INFO
	.align		4
.L_59:
        /*0018*/ 	.byte	0x04, 0x17
        /*001a*/ 	.short	(.L_61 - .L_60)
.L_60:
        /*001c*/ 	.word	0x00000000
        /*0020*/ 	.short	0x0005
        /*0022*/ 	.short	0x0028
        /*0024*/ 	.byte	0x00, 0xf0, 0x11, 0x00


	//----- nvinfo : EIATTR_KPARAM_INFO
	.align		4
.L_61:
        /*0028*/ 	.byte	0x04, 0x17
        /*002a*/ 	.short	(.L_63 - .L_62)
.L_62:
        /*002c*/ 	.word	0x00000000
        /*0030*/ 	.short	0x0004
        /*0032*/ 	.short	0x0020
        /*0034*/ 	.byte	0x00, 0xf5, 0x21, 0x00


	//----- nvinfo : EIATTR_KPARAM_INFO
	.align		4
.L_63:
        /*0038*/ 	.byte	0x04, 0x17
        /*003a*/ 	.short	(.L_65 - .L_64)
.L_64:
        /*003c*/ 	.word	0x00000000
        /*0040*/ 	.short	0x0003
        /*0042*/ 	.short	0x0018
        /*0044*/ 	.byte	0x00, 0xf5, 0x21, 0x00


	//----- nvinfo : EIATTR_KPARAM_INFO
	.align		4
.L_65:
        /*0048*/ 	.byte	0x04, 0x17
        /*004a*/ 	.short	(.L_67 - .L_66)
.L_66:
        /*004c*/ 	.word	0x00000000
        /*0050*/ 	.short	0x0002
        /*0052*/ 	.short	0x0010
        /*0054*/ 	.byte	0x00, 0xf0, 0x11, 0x00


	//----- nvinfo : EIATTR_KPARAM_INFO
	.align		4
.L_67:
        /*0058*/ 	.byte	0x04, 0x17
        /*005a*/ 	.short	(.L_69 - .L_68)
.L_68:
        /*005c*/ 	.word	0x00000000
        /*0060*/ 	.short	0x0001
        /*0062*/ 	.short	0x0008
        /*0064*/ 	.byte	0x00, 0xf5, 0x21, 0x00


	//----- nvinfo : EIATTR_KPARAM_INFO
	.align		4
.L_69:
        /*0068*/ 	.byte	0x04, 0x17
        /*006a*/ 	.short	(.L_71 - .L_70)
.L_70:
        /*006c*/ 	.word	0x00000000
        /*0070*/ 	.short	0x0000
        /*0072*/ 	.short	0x0000
        /*0074*/ 	.byte	0x00, 0xf5, 0x21, 0x00


	//----- nvinfo : EIATTR_SPARSE_MMA_MASK
	.align		4
.L_71:
        /*0078*/ 	.byte	0x03, 0x50
        /*007a*/ 	.short	0x0000


	//----- nvinfo : EIATTR_MAXREG_COUNT
	.align		4
        /*007c*/ 	.byte	0x03, 0x1b
        /*007e*/ 	.short	0x00ff


	//----- nvinfo : EIATTR_NUM_BARRIERS
	.align		4
        /*0080*/ 	.byte	0x02, 0x4c
        /*0082*/ 	.byte	0x01
	.zero		1


	//----- nvinfo : EIATTR_MERCURY_ISA_VERSION
	.align		4
        /*0084*/ 	.byte	0x03, 0x5f
        /*0086*/ 	.short	0x0101


	//----- nvinfo : EIATTR_VRC_CTA_INIT_COUNT
	.align		4
        /*0088*/ 	.byte	0x02, 0x4a
	.zero		1
	.zero		1


	//----- nvinfo : EIATTR_EXIT_INSTR_OFFSETS
	.align		4
        /*008c*/ 	.byte	0x04, 0x1c
        /*008e*/ 	.short	(.L_73 - .L_72)


	//   ....[0]....
.L_72:
        /*0090*/ 	.word	0x00000080


	//   ....[1]....
        /*0094*/ 	.word	0x000031e0


	//----- nvinfo : EIATTR_CRS_STACK_SIZE
	.align		4
.L_73:
        /*0098*/ 	.byte	0x04, 0x1e
        /*009a*/ 	.short	(.L_75 - .L_74)
.L_74:
        /*009c*/ 	.word	0x00000000


	//----- nvinfo : EIATTR_CBANK_PARAM_SIZE
	.align		4
.L_75:
        /*00a0*/ 	.byte	0x03, 0x19
        /*00a2*/ 	.short	0x0030


	//----- nvinfo : EIATTR_PARAM_CBANK
	.align		4
        /*00a4*/ 	.byte	0x04, 0x0a
        /*00a6*/ 	.short	(.L_77 - .L_76)
	.align		4
.L_76:
        /*00a8*/ 	.word	index@(.nv.constant0._Z18calculate_featuresPfS_iPiS_ii)
        /*00ac*/ 	.short	0x0380
        /*00ae*/ 	.short	0x0030


	//----- nvinfo : EIATTR_SW_WAR
	.align		4
.L_77:
        /*00b0*/ 	.byte	0x04, 0x36
        /*00b2*/ 	.short	(.L_79 - .L_78)
.L_78:
        /*00b4*/ 	.word	0x00000008
.L_79:


//--------------------- .nv.callgraph             --------------------------
	.section	.nv.callgraph,"",@"SHT_CUDA_CALLGRAPH"
	.align	4
	.sectionentsize	8
	.align		4
        /*0000*/ 	.word	0x00000000
	.align		4
        /*0004*/ 	.word	0xffffffff
	.align		4
        /*0008*/ 	.word	0x00000000
	.align		4
        /*000c*/ 	.word	0xfffffffe
	.align		4
        /*0010*/ 	.word	0x00000000
	.align		4
        /*0014*/ 	.word	0xfffffffd
	.align		4
        /*0018*/ 	.word	0x00000000
	.align		4
        /*001c*/ 	.word	0xfffffffc


//--------------------- .text._Z13point2gridmapPfS_S_PiS0_S0_iiiiiii --------------------------
	.section	.text._Z13point2gridmapPfS_S_PiS0_S0_iiiiiii,"ax",@progbits
	.align	128
        .global         _Z13point2gridmapPfS_S_PiS0_S0_iiiiiii
        .type           _Z13point2gridmapPfS_S_PiS0_S0_iiiiiii,@function
        .size           _Z13point2gridmapPfS_S_PiS0_S0_iiiiiii,(.L_x_101 - _Z13point2gridmapPfS_S_PiS0_S0_iiiiiii)
        .other          _Z13point2gridmapPfS_S_PiS0_S0_iiiiiii,@"STO_CUDA_ENTRY STV_DEFAULT"
_Z13point2gridmapPfS_S_PiS0_S0_iiiiiii:
.text._Z13point2gridmapPfS_S_PiS0_S0_iiiiiii:
[----:B------:R-:W-:Y:S01]  /*0000*/  LDC R1, c[0x0][0x37c] ;  /* 0x0000df00ff017b82 */ /* 0x000fe20000000800 */
[----:B------:R-:W0:Y:S01]  /*0010*/  S2R R2, SR_TID.X ;  /* 0x0000000000027919 */ /* 0x000e220000002100 */
[----:B------:R-:W0:Y:S01]  /*0020*/  LDCU UR4, c[0x0][0x360] ;  /* 0x00006c00ff0477ac */ /* 0x000e220008000800 */
[----:B------:R-:W0:Y:S01]  /*0030*/  S2R R3, SR_CTAID.X ;  /* 0x0000000000037919 */ /* 0x000e220000002500 */
[----:B------:R-:W1:Y:S01]  /*0040*/  LDCU UR5, c[0x0][0x3b0] ;  /* 0x00007600ff0577ac */ /* 0x000e620008000800 */
[----:B0-----:R-:W-:-:S05]  /*0050*/  IMAD R2, R3, UR4, R2 ;  /* 0x0000000403027c24 */ /* 0x001fca000f8e0202 */
[----:B-1----:R-:W-:-:S13]  /*0060*/  ISETP.GE.AND P0, PT, R2, UR5, PT ;  /* 0x0000000502007c0c */ /* 0x002fda000bf06270 */
[----:B------:R-:W-:Y:S05]  /*0070*/  @P0 EXIT ;  /* 0x000000000000094d */ /* 0x000fea0003800000 */
[----:B------:R-:W0:Y:S01]  /*0080*/  LDCU UR4, c[0x0][0x3bc] ;  /* 0x00007780ff0477ac */ /* 0x000e220008000800 */
[----:B------:R-:W-:Y:S01]  /*0090*/  IMAD.MOV.U32 R4, RZ, RZ, 0x1 ;  /* 0x00000001ff047424 */ /* 0x000fe200078e00ff */
[----:B0-----:R-:W-:Y:S01]  /*00a0*/  I2FP.F32.S32 R12, UR4 ;  /* 0x00000004000c7c45 */ /* 0x001fe20008201400 */
[----:B------:R-:W0:Y:S05]  /*00b0*/  LDCU UR4, c[0x0][0x3b4] ;  /* 0x00007680ff0477ac */ /* 0x000e2a0008000800 */
[----:B------:R-:W1:Y:S01]  /*00c0*/  F2F.F64.F32 R12, R12 ;  /* 0x0000000c000c7310 */ /* 0x000e620000201800 */
[----:B0-----:R-:W-:-:S07]  /*00d0*/  I2FP.F32.S32 R0, UR4 ;  /* 0x0000000400007c45 */ /* 0x001fce0008201400 */
[----:B-1----:R-:W0:Y:S08]  /*00e0*/  MUFU.RCP64H R5, R13 ;  /* 0x0000000d00057308 */ /* 0x002e300000001800 */
[----:B------:R-:W1:Y:S01]  /*00f0*/  F2F.F64.F32 R8, R0 ;  /* 0x0000000000087310 */ /* 0x000e620000201800 */
[----:B0-----:R-:W-:Y:S02]  /*0100*/  DFMA R6, -R12, R4, 1 ;  /* 0x3ff000000c06742b */ /* 0x001fe40000000104 */
[----:B-1----:R-:W-:-:S06]  /*0110*/  DADD R8, R8, R8 ;  /* 0x0000000008087229 */ /* 0x002fcc0000000008 */
[----:B------:R-:W-:-:S08]  /*0120*/  DFMA R6, R6, R6, R6 ;  /* 0x000000060606722b */ /* 0x000fd00000000006 */
[----:B------:R-:W-:Y:S01]  /*0130*/  DFMA R6, R4, R6, R4 ;  /* 0x000000060406722b */ /* 0x000fe20000000004 */
[----:B------:R-:W-:-:S07]  /*0140*/  FSETP.GEU.AND P1, PT, |R9|, 6.5827683646048100446e-37, PT ;  /* 0x036000000900780b */ /* 0x000fce0003f2e200 */
[----:B------:R-:W-:-:S08]  /*0150*/  DFMA R4, -R12, R6, 1 ;  /* 0x3ff000000c04742b */ /* 0x000fd00000000106 */
[----:B------:R-:W-:-:S08]  /*0160*/  DFMA R4, R6, R4, R6 ;  /* 0x000000040604722b */ /* 0x000fd00000000006 */
[----:B------:R-:W-:-:S08]  /*0170*/  DMUL R6, R8, R4 ;  /* 0x0000000408067228 */ /* 0x000fd00000000000 */
[----:B------:R-:W-:-:S08]  /*0180*/  DFMA R10, -R12, R6, R8 ;  /* 0x000000060c0a722b */ /* 0x000fd00000000108 */
[----:B------:R-:W-:-:S10]  /*0190*/  DFMA R6, R4, R10, R6 ;  /* 0x0000000a0406722b */ /* 0x000fd40000000006 */
[----:B------:R-:W-:-:S05]  /*01a0*/  FFMA R3, RZ, R13, R7 ;  /* 0x0000000dff037223 */ /* 0x000fca0000000007 */
[----:B------:R-:W-:-:S13]  /*01b0*/  FSETP.GT.AND P0, PT, |R3|, 1.469367938527859385e-39, PT ;  /* 0x001000000300780b */ /* 0x000fda0003f04200 */
[----:B------:R-:W-:Y:S05]  /*01c0*/  @P0 BRA P1, `(.L_x_0) ;  /* 0x0000000000140947 */ /* 0x000fea0000800000 */
[----:B------:R-:W-:Y:S01]  /*01d0*/  IMAD.MOV.U32 R14, RZ, RZ, R8 ;  /* 0x000000ffff0e7224 */ /* 0x000fe200078e0008 */
[----:B------:R-:W-:Y:S01]  /*01e0*/  MOV R0, 0x210 ;  /* 0x0000021000007802 */ /* 0x000fe20000000f00 */
[----:B------:R-:W-:-:S07]  /*01f0*/  IMAD.MOV.U32 R15, RZ, RZ, R9 ;  /* 0x000000ffff0f7224 */ /* 0x000fce00078e0009 */
[----:B------:R-:W-:Y:S05]  /*0200*/  CALL.REL.NOINC `($__internal_0_$__cuda_sm20_div_rn_f64_full) ;  /* 0x0000001400c47944 */ /* 0x000fea0003c00000 */
[----:B------:R-:W-:-:S07]  /*0210*/  IMAD.MOV.U32 R7, RZ, RZ, R5 ;  /* 0x000000ffff077224 */ /* 0x000fce00078e0005 */
.L_x_0:
[----:B------:R-:W0:Y:S01]  /*0220*/  LDCU UR4, c[0x0][0x3c0] ;  /* 0x00007800ff0477ac */ /* 0x000e220008000800 */
[----:B------:R-:W-:Y:S01]  /*0230*/  IMAD.MOV.U32 R4, RZ, RZ, 0x1 ;  /* 0x00000001ff047424 */ /* 0x000fe200078e00ff */
[----:B------:R-:W-:Y:S01]  /*0240*/  FSETP.GEU.AND P1, PT, |R9|, 6.5827683646048100446e-37, PT ;  /* 0x036000000900780b */ /* 0x000fe20003f2e200 */
[----:B------:R-:W-:Y:S01]  /*0250*/  F2F.F32.F64 R3, R6 ;  /* 0x0000000600037310 */ /* 0x000fe20000301000 */
[----:B0-----:R-:W-:-:S07]  /*0260*/  I2FP.F32.S32 R12, UR4 ;  /* 0x00000004000c7c45 */ /* 0x001fce0008201400 */
[----:B------:R-:W0:Y:S08]  /*0270*/  F2F.F64.F32 R12, R12 ;  /* 0x0000000c000c7310 */ /* 0x000e300000201800 */
[----:B0-----:R-:W0:Y:S02]  /*0280*/  MUFU.RCP64H R5, R13 ;  /* 0x0000000d00057308 */ /* 0x001e240000001800 */
[----:B0-----:R-:W-:-:S08]  /*0290*/  DFMA R10, -R12, R4, 1 ;  /* 0x3ff000000c0a742b */ /* 0x001fd00000000104 */
[----:B------:R-:W-:-:S08]  /*02a0*/  DFMA R10, R10, R10, R10 ;  /* 0x0000000a0a0a722b */ /* 0x000fd0000000000a */
[----:B------:R-:W-:-:S08]  /*02b0*/  DFMA R10, R4, R10, R4 ;  /* 0x0000000a040a722b */ /* 0x000fd00000000004 */
        /* <DEDUP_REMOVED lines=13> */
.L_x_1:
[----:B------:R-:W0:Y:S01]  /*0390*/  LDCU UR4, c[0x0][0x3c4] ;  /* 0x00007880ff0477ac */ /* 0x000e220008000800 */
[----:B------:R-:W-:Y:S01]  /*03a0*/  IMAD.MOV.U32 R10, RZ, RZ, 0x1 ;  /* 0x00000001ff0a7424 */ /* 0x000fe200078e00ff */
[----:B------:R-:W1:Y:S01]  /*03b0*/  LDCU.64 UR10, c[0x0][0x358] ;  /* 0x00006b00ff0a77ac */ /* 0x000e620008000a00 */
[----:B0-----:R-:W-:Y:S01]  /*03c0*/  I2FP.F32.S32 R8, UR4 ;  /* 0x0000000400087c45 */ /* 0x001fe20008201400 */
[----:B------:R-:W0:Y:S05]  /*03d0*/  LDCU UR4, c[0x0][0x3b8] ;  /* 0x00007700ff0477ac */ /* 0x000e2a0008000800 */
[----:B------:R-:W2:Y:S01]  /*03e0*/  F2F.F64.F32 R8, R8 ;  /* 0x0000000800087310 */ /* 0x000ea20000201800 */
[----:B0-----:R-:W-:-:S07]  /*03f0*/  I2FP.F32.S32 R0, UR4 ;  /* 0x0000000400007c45 */ /* 0x001fce0008201400 */
[----:B--2---:R-:W0:Y:S02]  /*0400*/  MUFU.RCP64H R11, R9 ;  /* 0x00000009000b7308 */ /* 0x004e240000001800 */
[----:B0-----:R-:W-:-:S08]  /*0410*/  DFMA R6, -R8, R10, 1 ;  /* 0x3ff000000806742b */ /* 0x001fd0000000010a */
[----:B------:R-:W-:Y:S02]  /*0420*/  DFMA R12, R6, R6, R6 ;  /* 0x00000006060c722b */ /* 0x000fe40000000006 */
[----:B------:R-:W0:Y:S06]  /*0430*/  F2F.F64.F32 R6, R0 ;  /* 0x0000000000067310 */ /* 0x000e2c0000201800 */
[----:B------:R-:W-:-:S08]  /*0440*/  DFMA R12, R10, R12, R10 ;  /* 0x0000000c0a0c722b */ /* 0x000fd0000000000a */
[----:B------:R-:W-:Y:S02]  /*0450*/  DFMA R10, -R8, R12, 1 ;  /* 0x3ff00000080a742b */ /* 0x000fe4000000010c */
[----:B0-----:R-:W-:-:S06]  /*0460*/  DADD R14, R6, R6 ;  /* 0x00000000060e7229 */ /* 0x001fcc0000000006 */
[----:B------:R-:W-:-:S04]  /*0470*/  DFMA R10, R12, R10, R12 ;  /* 0x0000000a0c0a722b */ /* 0x000fc8000000000c */
[----:B------:R-:W-:-:S04]  /*0480*/  FSETP.GEU.AND P1, PT, |R15|, 6.5827683646048100446e-37, PT ;  /* 0x036000000f00780b */ /* 0x000fc80003f2e200 */
[----:B------:R-:W-:-:S08]  /*0490*/  DMUL R12, R14, R10 ;  /* 0x0000000a0e0c7228 */ /* 0x000fd00000000000 */
[----:B------:R-:W-:-:S08]  /*04a0*/  DFMA R6, -R8, R12, R14 ;  /* 0x0000000c0806722b */ /* 0x000fd0000000010e */
[----:B------:R-:W-:Y:S02]  /*04b0*/  DFMA R12, R10, R6, R12 ;  /* 0x000000060a0c722b */ /* 0x000fe4000000000c */
[----:B------:R0:W2:Y:S08]  /*04c0*/  F2F.F32.F64 R7, R4 ;  /* 0x0000000400077310 */ /* 0x0000b00000301000 */
[----:B------:R-:W-:-:S05]  /*04d0*/  FFMA R6, RZ, R9, R13 ;  /* 0x00000009ff067223 */ /* 0x000fca000000000d */
[----:B------:R-:W-:-:S13]  /*04e0*/  FSETP.GT.AND P0, PT, |R6|, 1.469367938527859385e-39, PT ;  /* 0x001000000600780b */ /* 0x000fda0003f04200 */
[----:B012---:R-:W-:Y:S05]  /*04f0*/  @P0 BRA P1, `(.L_x_2) ;  /* 0x0000000000180947 */ /* 0x007fea0000800000 */
[----:B------:R-:W-:Y:S01]  /*0500*/  IMAD.MOV.U32 R12, RZ, RZ, R8 ;  /* 0x000000ffff0c7224 */ /* 0x000fe200078e0008 */
[----:B------:R-:W-:Y:S01]  /*0510*/  MOV R0, 0x540 ;  /* 0x0000054000007802 */ /* 0x000fe20000000f00 */
[----:B------:R-:W-:-:S07]  /*0520*/  IMAD.MOV.U32 R13, RZ, RZ, R9 ;  /* 0x000000ffff0d7224 */ /* 0x000fce00078e0009 */
[----:B------:R-:W-:Y:S05]  /*0530*/  CALL.REL.NOINC `($__internal_0_$__cuda_sm20_div_rn_f64_full) ;  /* 0x0000001000f87944 */ /* 0x000fea0003c00000 */
[----:B------:R-:W-:Y:S02]  /*0540*/  IMAD.MOV.U32 R12, RZ, RZ, R6 ;  /* 0x000000ffff0c7224 */ /* 0x000fe400078e0006 */
[----:B------:R-:W-:-:S07]  /*0550*/  IMAD.MOV.U32 R13, RZ, RZ, R5 ;  /* 0x000000ffff0d7224 */ /* 0x000fce00078e0005 */
.L_x_2:
[----:B------:R-:W0:Y:S08]  /*0560*/  LDC.64 R8, c[0x0][0x380] ;  /* 0x0000e000ff087b82 */ /* 0x000e300000000a00 */
[----:B------:R-:W1:Y:S01]  /*0570*/  LDC R5, c[0x0][0x3b0] ;  /* 0x0000ec00ff057b82 */ /* 0x000e620000000800 */
[----:B0-----:R-:W-:-:S05]  /*0580*/  IMAD.WIDE R8, R2, 0x4, R8 ;  /* 0x0000000402087825 */ /* 0x001fca00078e0208 */
[----:B------:R-:W2:Y:S01]  /*0590*/  LDG.E R6, desc[UR10][R8.64] ;  /* 0x0000000a08067981 */ /* 0x000ea2000c1e1900 */
[----:B-1----:R-:W-:-:S05]  /*05a0*/  IMAD.WIDE R10, R5, 0x4, R8 ;  /* 0x00000004050a7825 */ /* 0x002fca00078e0208 */
[----:B------:R0:W3:Y:S01]  /*05b0*/  LDG.E R0, desc[UR10][R10.64] ;  /* 0x0000000a0a007981 */ /* 0x0000e2000c1e1900 */
[----:B------:R-:W-:-:S06]  /*05c0*/  IMAD.WIDE R4, R5, 0x4, R10 ;  /* 0x0000000405047825 */ /* 0x000fcc00078e020a */
[----:B------:R-:W4:Y:S01]  /*05d0*/  LDG.E R4, desc[UR10][R4.64] ;  /* 0x0000000a04047981 */ /* 0x000f22000c1e1900 */
[----:B------:R-:W1:Y:S01]  /*05e0*/  F2F.F64.F32 R16, R3 ;  /* 0x0000000300107310 */ /* 0x000e620000201800 */
[----:B------:R-:W-:-:S07]  /*05f0*/  IMAD.MOV.U32 R14, RZ, RZ, 0x1 ;  /* 0x00000001ff0e7424 */ /* 0x000fce00078e00ff */
[----:B-1----:R-:W1:Y:S02]  /*0600*/  MUFU.RCP64H R15, R17 ;  /* 0x00000011000f7308 */ /* 0x002e640000001800 */
[----:B-1----:R-:W-:-:S08]  /*0610*/  DFMA R18, -R16, R14, 1 ;  /* 0x3ff000001012742b */ /* 0x002fd0000000010e */
[----:B------:R-:W-:-:S08]  /*0620*/  DFMA R18, R18, R18, R18 ;  /* 0x000000121212722b */ /* 0x000fd00000000012 */
[----:B------:R-:W-:-:S08]  /*0630*/  DFMA R18, R14, R18, R14 ;  /* 0x000000120e12722b */ /* 0x000fd0000000000e */
[----:B0-----:R-:W-:-:S08]  /*0640*/  DFMA R10, -R16, R18, 1 ;  /* 0x3ff00000100a742b */ /* 0x001fd00000000112 */
[----:B------:R-:W-:Y:S01]  /*0650*/  DFMA R10, R18, R10, R18 ;  /* 0x0000000a120a722b */ /* 0x000fe20000000012 */
[----:B------:R-:W-:Y:S01]  /*0660*/  F2F.F32.F64 R3, R12 ;  /* 0x0000000c00037310 */ /* 0x000fe20000301000 */
[----:B------:R-:W-:Y:S01]  /*0670*/  BSSY.RECONVERGENT B0, `(.L_x_3) ;  /* 0x0000022000007945 */ /* 0x000fe20003800200 */
[----:B--2---:R-:W-:-:S04]  /*0680*/  FSETP.NEU.AND P0, PT, R6, RZ, PT ;  /* 0x000000ff0600720b */ /* 0x004fc80003f0d000 */
[----:B------:R-:W-:-:S04]  /*0690*/  FSEL R6, R6, 9.9999997473787516356e-05, P0 ;  /* 0x38d1b71706067808 */ /* 0x000fc80000000000 */
[----:B------:R-:W-:-:S04]  /*06a0*/  FSETP.GT.AND P0, PT, R6, 1, PT ;  /* 0x3f8000000600780b */ /* 0x000fc80003f04000 */
[----:B------:R-:W-:-:S04]  /*06b0*/  FSEL R6, R6, 0.99989998340606689453, !P0 ;  /* 0x3f7ff97206067808 */ /* 0x000fc80004000000 */
[----:B------:R-:W-:-:S04]  /*06c0*/  FSETP.GEU.AND P0, PT, R6, -1, PT ;  /* 0xbf8000000600780b */ /* 0x000fc80003f0e000 */
[----:B------:R-:W-:-:S04]  /*06d0*/  FSEL R6, R6, -0.99989998340606689453, P0 ;  /* 0xbf7ff97206067808 */ /* 0x000fc80000000000 */
[----:B------:R-:W0:Y:S02]  /*06e0*/  F2F.F64.F32 R14, R6 ;  /* 0x00000006000e7310 */ /* 0x000e240000201800 */
[----:B0-----:R-:W-:-:S08]  /*06f0*/  DADD R14, R14, 1 ;  /* 0x3ff000000e0e7429 */ /* 0x001fd00000000000 */
[----:B------:R-:W-:-:S08]  /*0700*/  DMUL R18, R14, R10 ;  /* 0x0000000a0e127228 */ /* 0x000fd00000000000 */
[----:B------:R-:W-:-:S08]  /*0710*/  DFMA R20, -R16, R18, R14 ;  /* 0x000000121014722b */ /* 0x000fd0000000010e */
[----:B------:R-:W-:Y:S01]  /*0720*/  DFMA R10, R10, R20, R18 ;  /* 0x000000140a0a722b */ /* 0x000fe20000000012 */
[----:B---3--:R-:W-:Y:S02]  /*0730*/  FSETP.NEU.AND P0, PT, R0, RZ, PT ;  /* 0x000000ff0000720b */ /* 0x008fe40003f0d000 */
[----:B----4-:R-:W-:Y:S02]  /*0740*/  FSETP.NEU.AND P1, PT, R4, RZ, PT ;  /* 0x000000ff0400720b */ /* 0x010fe40003f2d000 */
[----:B------:R-:W-:-:S05]  /*0750*/  FSEL R0, R0, 9.9999997473787516356e-05, P0 ;  /* 0x38d1b71700007808 */ /* 0x000fca0000000000 */
[----:B------:R-:W-:Y:S01]  /*0760*/  FFMA R5, RZ, R17, R11 ;  /* 0x00000011ff057223 */ /* 0x000fe2000000000b */
[----:B------:R-:W-:Y:S02]  /*0770*/  FSEL R4, R4, 9.9999997473787516356e-05, P1 ;  /* 0x38d1b71704047808 */ /* 0x000fe40000800000 */
[----:B------:R-:W-:Y:S02]  /*0780*/  FSETP.GEU.AND P3, PT, |R15|, 6.5827683646048100446e-37, PT ;  /* 0x036000000f00780b */ /* 0x000fe40003f6e200 */
[----:B------:R-:W-:Y:S02]  /*0790*/  FSETP.GT.AND P2, PT, |R5|, 1.469367938527859385e-39, PT ;  /* 0x001000000500780b */ /* 0x000fe40003f44200 */
[----:B------:R-:W-:Y:S02]  /*07a0*/  FSETP.GT.AND P0, PT, R0, 1, PT ;  /* 0x3f8000000000780b */ /* 0x000fe40003f04000 */
[----:B------:R-:W-:Y:S02]  /*07b0*/  FSETP.GT.AND P1, PT, R4, 1, PT ;  /* 0x3f8000000400780b */ /* 0x000fe40003f24000 */
[----:B------:R-:W-:-:S02]  /*07c0*/  FSEL R0, R0, 0.99989998340606689453, !P0 ;  /* 0x3f7ff97200007808 */ /* 0x000fc40004000000 */
[----:B------:R-:W-:Y:S02]  /*07d0*/  FSEL R4, R4, 0.99989998340606689453, !P1 ;  /* 0x3f7ff97204047808 */ /* 0x000fe40004800000 */
[----:B------:R-:W-:Y:S02]  /*07e0*/  FSETP.GEU.AND P0, PT, R0, -1, PT ;  /* 0xbf8000000000780b */ /* 0x000fe40003f0e000 */
[----:B------:R-:W-:Y:S02]  /*07f0*/  FSETP.GEU.AND P1, PT, R4, -1, PT ;  /* 0xbf8000000400780b */ /* 0x000fe40003f2e000 */
[----:B------:R-:W-:Y:S02]  /*0800*/  FSEL R25, R0, -0.99989998340606689453, P0 ;  /* 0xbf7ff97200197808 */ /* 0x000fe40000000000 */
[----:B------:R-:W-:Y:S01]  /*0810*/  FSEL R4, R4, -0.99989998340606689453, P1 ;  /* 0xbf7ff97204047808 */ /* 0x000fe20000800000 */
[----:B------:R-:W-:Y:S08]  /*0820*/  @P2 BRA P3, `(.L_x_4) ;  /* 0x0000000000182947 */ /* 0x000ff00001800000 */
[----:B------:R-:W-:Y:S01]  /*0830*/  MOV R12, R16 ;  /* 0x00000010000c7202 */ /* 0x000fe20000000f00 */
[----:B------:R-:W-:Y:S01]  /*0840*/  IMAD.MOV.U32 R13, RZ, RZ, R17 ;  /* 0x000000ffff0d7224 */ /* 0x000fe200078e0011 */
[----:B------:R-:W-:-:S07]  /*0850*/  MOV R0, 0x870 ;  /* 0x0000087000007802 */ /* 0x000fce0000000f00 */
[----:B------:R-:W-:Y:S05]  /*0860*/  CALL.REL.NOINC `($__internal_0_$__cuda_sm20_div_rn_f64_full) ;  /* 0x00000010002c7944 */ /* 0x000fea0003c00000 */
[----:B------:R-:W-:Y:S02]  /*0870*/  IMAD.MOV.U32 R10, RZ, RZ, R6 ;  /* 0x000000ffff0a7224 */ /* 0x000fe400078e0006 */
[----:B------:R-:W-:-:S07]  /*0880*/  IMAD.MOV.U32 R11, RZ, RZ, R5 ;  /* 0x000000ffff0b7224 */ /* 0x000fce00078e0005 */
.L_x_4:
[----:B------:R-:W-:Y:S05]  /*0890*/  BSYNC.RECONVERGENT B0 ;  /* 0x0000000000007941 */ /* 0x000fea0003800200 */
.L_x_3:
[----:B------:R-:W0:Y:S01]  /*08a0*/  F2F.F64.F32 R12, R7 ;  /* 0x00000007000c7310 */ /* 0x000e220000201800 */
[----:B------:R-:W-:Y:S01]  /*08b0*/  IMAD.MOV.U32 R16, RZ, RZ, 0x1 ;  /* 0x00000001ff107424 */ /* 0x000fe200078e00ff */
[----:B------:R-:W-:Y:S06]  /*08c0*/  BSSY.RECONVERGENT B0, `(.L_x_5) ;  /* 0x0000015000007945 */ /* 0x000fec0003800200 */
[----:B0-----:R-:W0:Y:S02]  /*08d0*/  MUFU.RCP64H R17, R13 ;  /* 0x0000000d00117308 */ /* 0x001e240000001800 */
[----:B0-----:R-:W-:-:S08]  /*08e0*/  DFMA R14, -R12, R16, 1 ;  /* 0x3ff000000c0e742b */ /* 0x001fd00000000110 */
[----:B------:R-:W-:Y:S02]  /*08f0*/  DFMA R18, R14, R14, R14 ;  /* 0x0000000e0e12722b */ /* 0x000fe4000000000e */
[----:B------:R-:W0:Y:S06]  /*0900*/  F2F.F64.F32 R14, R25 ;  /* 0x00000019000e7310 */ /* 0x000e2c0000201800 */
[----:B------:R-:W-:-:S08]  /*0910*/  DFMA R18, R16, R18, R16 ;  /* 0x000000121012722b */ /* 0x000fd00000000010 */
[----:B------:R-:W-:Y:S02]  /*0920*/  DFMA R16, -R12, R18, 1 ;  /* 0x3ff000000c10742b */ /* 0x000fe40000000112 */
[----:B0-----:R-:W-:-:S06]  /*0930*/  DADD R14, R14, 1 ;  /* 0x3ff000000e0e7429 */ /* 0x001fcc0000000000 */
[----:B------:R-:W-:-:S04]  /*0940*/  DFMA R16, R18, R16, R18 ;  /* 0x000000101210722b */ /* 0x000fc80000000012 */
[----:B------:R-:W-:-:S04]  /*0950*/  FSETP.GEU.AND P1, PT, |R15|, 6.5827683646048100446e-37, PT ;  /* 0x036000000f00780b */ /* 0x000fc80003f2e200 */
[----:B------:R-:W-:-:S08]  /*0960*/  DMUL R28, R14, R16 ;  /* 0x000000100e1c7228 */ /* 0x000fd00000000000 */
[----:B------:R-:W-:-:S08]  /*0970*/  DFMA R6, -R12, R28, R14 ;  /* 0x0000001c0c06722b */ /* 0x000fd0000000010e */
[----:B------:R-:W-:Y:S02]  /*0980*/  DFMA R28, R16, R6, R28 ;  /* 0x00000006101c722b */ /* 0x000fe4000000001c */
[----:B------:R0:W1:Y:S08]  /*0990*/  F2I.F64.FLOOR R7, R10 ;  /* 0x0000000a00077311 */ /* 0x0000700000305100 */
[----:B------:R-:W-:-:S05]  /*09a0*/  FFMA R0, RZ, R13, R29 ;  /* 0x0000000dff007223 */ /* 0x000fca000000001d */
[----:B------:R-:W-:-:S13]  /*09b0*/  FSETP.GT.AND P0, PT, |R0|, 1.469367938527859385e-39, PT ;  /* 0x001000000000780b */ /* 0x000fda0003f04200 */
[----:B01----:R-:W-:Y:S05]  /*09c0*/  @P0 BRA P1, `(.L_x_6) ;  /* 0x0000000000100947 */ /* 0x003fea0000800000 */
[----:B------:R-:W-:-:S07]  /*09d0*/  MOV R0, 0x9f0 ;  /* 0x000009f000007802 */ /* 0x000fce0000000f00 */
[----:B------:R-:W-:Y:S05]  /*09e0*/  CALL.REL.NOINC `($__internal_0_$__cuda_sm20_div_rn_f64_full) ;  /* 0x0000000c00cc7944 */ /* 0x000fea0003c00000 */
[----:B------:R-:W-:Y:S02]  /*09f0*/  IMAD.MOV.U32 R28, RZ, RZ, R6 ;  /* 0x000000ffff1c7224 */ /* 0x000fe400078e0006 */
[----:B------:R-:W-:-:S07]  /*0a00*/  IMAD.MOV.U32 R29, RZ, RZ, R5 ;  /* 0x000000ffff1d7224 */ /* 0x000fce00078e0005 */
.L_x_6:
[----:B------:R-:W-:Y:S05]  /*0a10*/  BSYNC.RECONVERGENT B0 ;  /* 0x0000000000007941 */ /* 0x000fea0003800200 */
.L_x_5:
[----:B------:R-:W0:Y:S01]  /*0a20*/  F2F.F64.F32 R12, R3 ;  /* 0x00000003000c7310 */ /* 0x000e220000201800 */
[----:B------:R-:W-:Y:S01]  /*0a30*/  IMAD.MOV.U32 R10, RZ, RZ, 0x1 ;  /* 0x00000001ff0a7424 */ /* 0x000fe200078e00ff */
[----:B------:R-:W-:Y:S06]  /*0a40*/  BSSY.RECONVERGENT B0, `(.L_x_7) ;  /* 0x0000015000007945 */ /* 0x000fec0003800200 */
[----:B------:R-:W1:Y:S08]  /*0a50*/  F2F.F64.F32 R4, R4 ;  /* 0x0000000400047310 */ /* 0x000e700000201800 */
[----:B0-----:R-:W0:Y:S08]  /*0a60*/  MUFU.RCP64H R11, R13 ;  /* 0x0000000d000b7308 */ /* 0x001e300000001800 */
[----:B------:R2:W3:Y:S01]  /*0a70*/  F2I.F64.FLOOR R28, R28 ;  /* 0x0000001c001c7311 */ /* 0x0004e20000305100 */
[----:B0-----:R-:W-:-:S08]  /*0a80*/  DFMA R14, -R12, R10, 1 ;  /* 0x3ff000000c0e742b */ /* 0x001fd0000000010a */
[----:B------:R-:W-:-:S08]  /*0a90*/  DFMA R14, R14, R14, R14 ;  /* 0x0000000e0e0e722b */ /* 0x000fd0000000000e */
[----:B------:R-:W-:Y:S02]  /*0aa0*/  DFMA R10, R10, R14, R10 ;  /* 0x0000000e0a0a722b */ /* 0x000fe4000000000a */
[----:B-1----:R-:W-:-:S06]  /*0ab0*/  DADD R14, R4, 1 ;  /* 0x3ff00000040e7429 */ /* 0x002fcc0000000000 */
[----:B------:R-:W-:-:S04]  /*0ac0*/  DFMA R16, -R12, R10, 1 ;  /* 0x3ff000000c10742b */ /* 0x000fc8000000010a */
[----:B------:R-:W-:-:S04]  /*0ad0*/  FSETP.GEU.AND P1, PT, |R15|, 6.5827683646048100446e-37, PT ;  /* 0x036000000f00780b */ /* 0x000fc80003f2e200 */
[----:B------:R-:W-:-:S08]  /*0ae0*/  DFMA R10, R10, R16, R10 ;  /* 0x000000100a0a722b */ /* 0x000fd0000000000a */
[----:B------:R-:W-:-:S08]  /*0af0*/  DMUL R16, R14, R10 ;  /* 0x0000000a0e107228 */ /* 0x000fd00000000000 */
[----:B------:R-:W-:-:S08]  /*0b00*/  DFMA R18, -R12, R16, R14 ;  /* 0x000000100c12722b */ /* 0x000fd0000000010e */
[----:B------:R-:W-:-:S10]  /*0b10*/  DFMA R10, R10, R18, R16 ;  /* 0x000000120a0a722b */ /* 0x000fd40000000010 */
[----:B------:R-:W-:-:S05]  /*0b20*/  FFMA R0, RZ, R13, R11 ;  /* 0x0000000dff007223 */ /* 0x000fca000000000b */
[----:B------:R-:W-:-:S13]  /*0b30*/  FSETP.GT.AND P0, PT, |R0|, 1.469367938527859385e-39, PT ;  /* 0x001000000000780b */ /* 0x000fda0003f04200 */
[----:B--23--:R-:W-:Y:S05]  /*0b40*/  @P0 BRA P1, `(.L_x_8) ;  /* 0x0000000000100947 */ /* 0x00cfea0000800000 */
[----:B------:R-:W-:-:S07]  /*0b50*/  MOV R0, 0xb70 ;  /* 0x00000b7000007802 */ /* 0x000fce0000000f00 */
[----:B------:R-:W-:Y:S05]  /*0b60*/  CALL.REL.NOINC `($__internal_0_$__cuda_sm20_div_rn_f64_full) ;  /* 0x0000000c006c7944 */ /* 0x000fea0003c00000 */
[----:B------:R-:W-:Y:S02]  /*0b70*/  IMAD.MOV.U32 R10, RZ, RZ, R6 ;  /* 0x000000ffff0a7224 */ /* 0x000fe400078e0006 */
[----:B------:R-:W-:-:S07]  /*0b80*/  IMAD.MOV.U32 R11, RZ, RZ, R5 ;  /* 0x000000ffff0b7224 */ /* 0x000fce00078e0005 */
.L_x_8:
[----:B------:R-:W-:Y:S05]  /*0b90*/  BSYNC.RECONVERGENT B0 ;  /* 0x0000000000007941 */ /* 0x000fea0003800200 */
.L_x_7:
[----:B------:R-:W0:Y:S01]  /*0ba0*/  LDC.64 R4, c[0x0][0x3a8] ;  /* 0x0000ea00ff047b82 */ /* 0x000e220000000a00 */
[----:B------:R-:W1:Y:S01]  /*0bb0*/  F2I.F64.FLOOR R10, R10 ;  /* 0x0000000a000a7311 */ /* 0x000e620000305100 */
[----:B------:R-:W2:Y:S06]  /*0bc0*/  LDCU UR5, c[0x0][0x3c8] ;  /* 0x00007900ff0577ac */ /* 0x000eac0008000800 */
[----:B------:R-:W3:Y:S08]  /*0bd0*/  LDC.64 R12, c[0x0][0x398] ;  /* 0x0000e600ff0c7b82 */ /* 0x000ef00000000a00 */
[----:B------:R-:W4:Y:S01]  /*0be0*/  LDC.64 R14, c[0x0][0x3a0] ;  /* 0x0000e800ff0e7b82 */ /* 0x000f220000000a00 */
[----:B--2---:R-:W-:Y:S01]  /*0bf0*/  UISETP.GE.AND UP0, UPT, UR5, 0x1, UPT ;  /* 0x000000010500788c */ /* 0x004fe2000bf06270 */
[----:B0-----:R-:W-:-:S05]  /*0c00*/  IMAD.WIDE R4, R2, 0x4, R4 ;  /* 0x0000000402047825 */ /* 0x001fca00078e0204 */
[----:B-1----:R0:W-:Y:S01]  /*0c10*/  STG.E desc[UR10][R4.64], R10 ;  /* 0x0000000a04007986 */ /* 0x0021e2000c10190a */
[----:B---3--:R-:W-:-:S05]  /*0c20*/  IMAD.WIDE R12, R2, 0x4, R12 ;  /* 0x00000004020c7825 */ /* 0x008fca00078e020c */
[----:B------:R0:W-:Y:S01]  /*0c30*/  STG.E desc[UR10][R12.64], R7 ;  /* 0x000000070c007986 */ /* 0x0001e2000c10190a */
[----:B----4-:R-:W-:-:S05]  /*0c40*/  IMAD.WIDE R2, R2, 0x4, R14 ;  /* 0x0000000402027825 */ /* 0x010fca00078e020e */
[----:B------:R0:W-:Y:S01]  /*0c50*/  STG.E desc[UR10][R2.64], R28 ;  /* 0x0000001c02007986 */ /* 0x0001e2000c10190a */
[----:B------:R-:W-:Y:S05]  /*0c60*/  BRA.U !UP0, `(.L_x_9) ;  /* 0x0000000d08247547 */ /* 0x000fea000b800000 */
[----:B------:R-:W0:Y:S01]  /*0c70*/  LDCU UR6, c[0x0][0x3c0] ;  /* 0x00007800ff0677ac */ /* 0x000e220008000800 */
[----:B------:R-:W-:Y:S01]  /*0c80*/  IMAD.MOV.U32 R0, RZ, RZ, RZ ;  /* 0x000000ffff007224 */ /* 0x000fe200078e00ff */
[----:B------:R-:W1:Y:S01]  /*0c90*/  LDCU UR4, c[0x0][0x3bc] ;  /* 0x00007780ff0477ac */ /* 0x000e620008000800 */
[----:B------:R-:W-:Y:S02]  /*0ca0*/  UISETP.GE.U32.AND UP1, UPT, UR5, 0x8, UPT ;  /* 0x000000080500788c */ /* 0x000fe4000bf26070 */
[----:B------:R-:W-:-:S04]  /*0cb0*/  ULOP3.LUT UR8, UR5, 0x7, URZ, 0xc0, !UPT ;  /* 0x0000000705087892 */ /* 0x000fc8000f8ec0ff */
[----:B------:R-:W-:Y:S01]  /*0cc0*/  UISETP.NE.AND UP0, UPT, UR8, URZ, UPT ;  /* 0x000000ff0800728c */ /* 0x000fe2000bf05270 */
[----:B0-----:R-:W-:Y:S01]  /*0cd0*/  IMAD R5, R7, UR6, R28 ;  /* 0x0000000607057c24 */ /* 0x001fe2000f8e021c */
[----:B-1----:R-:W-:-:S06]  /*0ce0*/  UIMAD UR4, UR4, UR6, URZ ;  /* 0x00000006040472a4 */ /* 0x002fcc000f8e02ff */
[----:B------:R-:W-:Y:S02]  /*0cf0*/  IMAD R7, R10, UR4, R5 ;  /* 0x000000040a077c24 */ /* 0x000fe4000f8e0205 */
[----:B------:R-:W-:Y:S02]  /*0d00*/  IMAD R5, R5, UR5, RZ ;  /* 0x0000000505057c24 */ /* 0x000fe4000f8e02ff */
[----:B------:R-:W-:Y:S01]  /*0d10*/  IMAD R7, R7, UR5, RZ ;  /* 0x0000000507077c24 */ /* 0x000fe2000f8e02ff */
[----:B------:R-:W-:Y:S06]  /*0d20*/  BRA.U !UP1, `(.L_x_10) ;  /* 0x0000000509547547 */ /* 0x000fec000b800000 */
[----:B------:R-:W0:Y:S01]  /*0d30*/  LDC.64 R2, c[0x0][0x388] ;  /* 0x0000e200ff027b82 */ /* 0x000e220000000a00 */
[----:B------:R-:W1:Y:S01]  /*0d40*/  LDCU.64 UR6, c[0x0][0x390] ;  /* 0x00007200ff0677ac */ /* 0x000e620008000a00 */
[----:B------:R-:W-:Y:S01]  /*0d50*/  MOV R13, RZ ;  /* 0x000000ff000d7202 */ /* 0x000fe20000000f00 */
[----:B------:R-:W-:Y:S01]  /*0d60*/  IMAD.MOV.U32 R6, RZ, RZ, R7 ;  /* 0x000000ffff067224 */ /* 0x000fe200078e0007 */
[----:B------:R-:W-:Y:S01]  /*0d70*/  ULOP3.LUT UR4, UR5, 0x7ffffff8, URZ, 0xc0, !UPT ;  /* 0x7ffffff805047892 */ /* 0x000fe2000f8ec0ff */
[----:B------:R-:W-:-:S03]  /*0d80*/  IMAD.MOV.U32 R4, RZ, RZ, R5 ;  /* 0x000000ffff047224 */ /* 0x000fc600078e0005 */
[----:B------:R-:W-:Y:S02]  /*0d90*/  UIADD3 UR9, UPT, UPT, -UR4, URZ, URZ ;  /* 0x000000ff04097290 */ /* 0x000fe4000fffe1ff */
[----:B------:R-:W-:Y:S01]  /*0da0*/  IMAD.U32 R0, RZ, RZ, UR4 ;  /* 0x00000004ff007e24 */ /* 0x000fe2000f8e00ff */
[----:B-1----:R-:W-:-:S04]  /*0db0*/  UIADD3 UR5, UP1, UPT, UR6, 0x10, URZ ;  /* 0x0000001006057890 */ /* 0x002fc8000ff3e0ff */
[----:B------:R-:W-:Y:S01]  /*0dc0*/  UIADD3.X UR6, UPT, UPT, URZ, UR7, URZ, UP1, !UPT ;  /* 0x00000007ff067290 */ /* 0x000fe20008ffe4ff */
[----:B0-----:R-:W-:-:S03]  /*0dd0*/  IMAD.WIDE R2, R7, 0x4, R2 ;  /* 0x0000000407027825 */ /* 0x001fc600078e0202 */
[----:B------:R-:W-:-:S05]  /*0de0*/  IADD3 R16, P0, PT, R2, 0x10, RZ ;  /* 0x0000001002107810 */ /* 0x000fca0007f1e0ff */
[----:B------:R-:W-:-:S08]  /*0df0*/  IMAD.X R23, RZ, RZ, R3, P0 ;  /* 0x000000ffff177224 */ /* 0x000fd000000e0603 */
.L_x_11:
[----:B--2---:R-:W-:Y:S02]  /*0e00*/  IMAD.U32 R2, RZ, RZ, UR5 ;  /* 0x00000005ff027e24 */ /* 0x004fe4000f8e00ff */
[----:B------:R-:W-:Y:S02]  /*0e10*/  IMAD.U32 R3, RZ, RZ, UR6 ;  /* 0x00000006ff037e24 */ /* 0x000fe4000f8e00ff */
[----:B------:R-:W-:-:S04]  /*0e20*/  IMAD.WIDE R10, R13, 0x4, R8 ;  /* 0x000000040d0a7825 */ /* 0x000fc800078e0208 */
[----:B------:R-:W-:Y:S01]  /*0e30*/  IMAD.WIDE R2, R4, 0x4, R2 ;  /* 0x0000000404027825 */ /* 0x000fe200078e0202 */
[----:B------:R-:W2:Y:S04]  /*0e40*/  LDG.E R25, desc[UR10][R10.64] ;  /* 0x0000000a0a197981 */ /* 0x000ea8000c1e1900 */
[----:B------:R-:W2:Y:S02]  /*0e50*/  LDG.E R12, desc[UR10][R2.64+-0x10] ;  /* 0xfffff00a020c7981 */ /* 0x000ea4000c1e1900 */
[----:B--2---:R-:W-:Y:S02]  /*0e60*/  FSETP.GEU.AND P0, PT, R12, R25, PT ;  /* 0x000000190c00720b */ /* 0x004fe40003f0e000 */
[----:B------:R-:W0:Y:S11]  /*0e70*/  LDC R12, c[0x0][0x3b0] ;  /* 0x0000ec00ff0c7b82 */ /* 0x000e360000000800 */
[----:B------:R-:W1:Y:S02]  /*0e80*/  @!P0 LDC.64 R18, c[0x0][0x388] ;  /* 0x0000e200ff128b82 */ /* 0x000e640000000a00 */
[----:B-1----:R-:W-:-:S05]  /*0e90*/  @!P0 IMAD.WIDE R18, R6, 0x4, R18 ;  /* 0x0000000406128825 */ /* 0x002fca00078e0212 */
[----:B------:R1:W-:Y:S04]  /*0ea0*/  @!P0 STG.E desc[UR10][R18.64], R25 ;  /* 0x0000001912008986 */ /* 0x0003e8000c10190a */
[----:B------:R-:W2:Y:S01]  /*0eb0*/  @!P0 LDG.E R21, desc[UR10][R10.64] ;  /* 0x0000000a0a158981 */ /* 0x000ea2000c1e1900 */
[----:B0-----:R-:W-:-:S03]  /*0ec0*/  IMAD.WIDE R14, R12, 0x4, R10 ;  /* 0x000000040c0e7825 */ /* 0x001fc600078e020a */
[----:B------:R-:W3:Y:S04]  /*0ed0*/  LDG.E R17, desc[UR10][R2.64+-0xc] ;  /* 0xfffff40a02117981 */ /* 0x000ee8000c1e1900 */
[----:B--2---:R0:W-:Y:S04]  /*0ee0*/  @!P0 STG.E desc[UR10][R2.64+-0x10], R21 ;  /* 0xfffff01502008986 */ /* 0x0041e8000c10190a */
[----:B------:R-:W3:Y:S01]  /*0ef0*/  LDG.E R22, desc[UR10][R14.64] ;  /* 0x0000000a0e167981 */ /* 0x000ee2000c1e1900 */
[----:B------:R-:W-:Y:S02]  /*0f00*/  IMAD.MOV.U32 R10, RZ, RZ, R16 ;  /* 0x000000ffff0a7224 */ /* 0x000fe400078e0010 */
[----:B------:R-:W-:Y:S01]  /*0f10*/  IMAD.MOV.U32 R11, RZ, RZ, R23 ;  /* 0x000000ffff0b7224 */ /* 0x000fe200078e0017 */
[----:B---3--:R-:W-:-:S13]  /*0f20*/  FSETP.GEU.AND P0, PT, R17, R22, PT ;  /* 0x000000161100720b */ /* 0x008fda0003f0e000 */
[----:B------:R-:W-:Y:S04]  /*0f30*/  @!P0 STG.E desc[UR10][R10.64+-0xc], R22 ;  /* 0xfffff4160a008986 */ /* 0x000fe8000c10190a */
[----:B------:R-:W2:Y:S01]  /*0f40*/  @!P0 LDG.E R23, desc[UR10][R14.64] ;  /* 0x0000000a0e178981 */ /* 0x000ea2000c1e1900 */
[----:B------:R-:W-:-:S03]  /*0f50*/  IMAD.WIDE R16, R12, 0x4, R14 ;  /* 0x000000040c107825 */ /* 0x000fc600078e020e */
[----:B-1----:R-:W3:Y:S04]  /*0f60*/  LDG.E R18, desc[UR10][R2.64+-0x8] ;  /* 0xfffff80a02127981 */ /* 0x002ee8000c1e1900 */
[----:B--2---:R1:W-:Y:S04]  /*0f70*/  @!P0 STG.E desc[UR10][R2.64+-0xc], R23 ;  /* 0xfffff41702008986 */ /* 0x0043e8000c10190a */
[----:B------:R-:W3:Y:S02]  /*0f80*/  LDG.E R25, desc[UR10][R16.64] ;  /* 0x0000000a10197981 */ /* 0x000ee4000c1e1900 */
[----:B---3--:R-:W-:-:S13]  /*0f90*/  FSETP.GEU.AND P0, PT, R18, R25, PT ;  /* 0x000000191200720b */ /* 0x008fda0003f0e000 */
[----:B------:R2:W-:Y:S04]  /*0fa0*/  @!P0 STG.E desc[UR10][R10.64+-0x8], R25 ;  /* 0xfffff8190a008986 */ /* 0x0005e8000c10190a */
[----:B0-----:R-:W3:Y:S01]  /*0fb0*/  @!P0 LDG.E R21, desc[UR10][R16.64] ;  /* 0x0000000a10158981 */ /* 0x001ee2000c1e1900 */
[----:B------:R-:W-:-:S03]  /*0fc0*/  IMAD.WIDE R18, R12, 0x4, R16 ;  /* 0x000000040c127825 */ /* 0x000fc600078e0210 */
[----:B------:R-:W4:Y:S04]  /*0fd0*/  LDG.E R20, desc[UR10][R2.64+-0x4] ;  /* 0xfffffc0a02147981 */ /* 0x000f28000c1e1900 */
[----:B---3--:R0:W-:Y:S04]  /*0fe0*/  @!P0 STG.E desc[UR10][R2.64+-0x8], R21 ;  /* 0xfffff81502008986 */ /* 0x0081e8000c10190a */
[----:B------:R-:W4:Y:S02]  /*0ff0*/  LDG.E R27, desc[UR10][R18.64] ;  /* 0x0000000a121b7981 */ /* 0x000f24000c1e1900 */
[----:B----4-:R-:W-:-:S13]  /*1000*/  FSETP.GEU.AND P0, PT, R20, R27, PT ;  /* 0x0000001b1400720b */ /* 0x010fda0003f0e000 */
[----:B------:R3:W-:Y:S04]  /*1010*/  @!P0 STG.E desc[UR10][R10.64+-0x4], R27 ;  /* 0xfffffc1b0a008986 */ /* 0x0007e8000c10190a */
[----:B-1----:R-:W4:Y:S01]  /*1020*/  @!P0 LDG.E R23, desc[UR10][R18.64] ;  /* 0x0000000a12178981 */ /* 0x002f22000c1e1900 */
[----:B------:R-:W-:-:S03]  /*1030*/  IMAD.WIDE R14, R12, 0x4, R18 ;  /* 0x000000040c0e7825 */ /* 0x000fc600078e0212 */
[----:B------:R-:W5:Y:S04]  /*1040*/  LDG.E R20, desc[UR10][R2.64] ;  /* 0x0000000a02147981 */ /* 0x000f68000c1e1900 */
[----:B----4-:R1:W-:Y:S04]  /*1050*/  @!P0 STG.E desc[UR10][R2.64+-0x4], R23 ;  /* 0xfffffc1702008986 */ /* 0x0103e8000c10190a */
[----:B--2---:R-:W5:Y:S02]  /*1060*/  LDG.E R25, desc[UR10][R14.64] ;  /* 0x0000000a0e197981 */ /* 0x004f64000c1e1900 */
[----:B-----5:R-:W-:-:S13]  /*1070*/  FSETP.GEU.AND P0, PT, R20, R25, PT ;  /* 0x000000191400720b */ /* 0x020fda0003f0e000 */
[----:B------:R2:W-:Y:S04]  /*1080*/  @!P0 STG.E desc[UR10][R10.64], R25 ;  /* 0x000000190a008986 */ /* 0x0005e8000c10190a */
[----:B0-----:R-:W4:Y:S01]  /*1090*/  @!P0 LDG.E R21, desc[UR10][R14.64] ;  /* 0x0000000a0e158981 */ /* 0x001f22000c1e1900 */
[----:B------:R-:W-:-:S03]  /*10a0*/  IMAD.WIDE R16, R12, 0x4, R14 ;  /* 0x000000040c107825 */ /* 0x000fc600078e020e */
[----:B------:R-:W5:Y:S04]  /*10b0*/  LDG.E R20, desc[UR10][R2.64+0x4] ;  /* 0x0000040a02147981 */ /* 0x000f68000c1e1900 */
[----:B----4-:R0:W-:Y:S04]  /*10c0*/  @!P0 STG.E desc[UR10][R2.64], R21 ;  /* 0x0000001502008986 */ /* 0x0101e8000c10190a */
[----:B---3--:R-:W5:Y:S02]  /*10d0*/  LDG.E R27, desc[UR10][R16.64] ;  /* 0x0000000a101b7981 */ /* 0x008f64000c1e1900 */
[----:B-----5:R-:W-:-:S13]  /*10e0*/  FSETP.GEU.AND P0, PT, R20, R27, PT ;  /* 0x0000001b1400720b */ /* 0x020fda0003f0e000 */
        /* <DEDUP_REMOVED lines=15> */
[----:B------:R-:W3:Y:S01]  /*11e0*/  @!P0 LDG.E R17, desc[UR10][R14.64] ;  /* 0x0000000a0e118981 */ /* 0x000ee2000c1e1900 */
[----:B------:R-:W-:Y:S01]  /*11f0*/  UIADD3 UR9, UPT, UPT, UR9, 0x8, URZ ;  /* 0x0000000809097890 */ /* 0x000fe2000fffe0ff */
[----:B------:R-:W-:Y:S02]  /*1200*/  IMAD R13, R12, 0x8, R13 ;  /* 0x000000080c0d7824 */ /* 0x000fe400078e020d */
[----:B------:R-:W-:Y:S01]  /*1210*/  VIADD R4, R4, 0x8 ;  /* 0x0000000804047836 */ /* 0x000fe20000000000 */
[----:B------:R-:W-:Y:S01]  /*1220*/  UISETP.NE.AND UP1, UPT, UR9, URZ, UPT ;  /* 0x000000ff0900728c */ /* 0x000fe2000bf25270 */
[----:B------:R-:W-:Y:S01]  /*1230*/  VIADD R6, R6, 0x8 ;  /* 0x0000000806067836 */ /* 0x000fe20000000000 */
[----:B---3--:R2:W-:Y:S01]  /*1240*/  @!P0 STG.E desc[UR10][R2.64+0xc], R17 ;  /* 0x00000c1102008986 */ /* 0x0085e2000c10190a */
[----:B------:R-:W-:-:S05]  /*1250*/  IADD3 R16, P0, PT, R10, 0x20, RZ ;  /* 0x000000200a107810 */ /* 0x000fca0007f1e0ff */
[----:B-1----:R-:W-:Y:S01]  /*1260*/  IMAD.X R23, RZ, RZ, R11, P0 ;  /* 0x000000ffff177224 */ /* 0x002fe200000e060b */
[----:B------:R-:W-:Y:S07]  /*1270*/  BRA.U UP1, `(.L_x_11) ;  /* 0xfffffff901e07547 */ /* 0x000fee000b83ffff */
.L_x_10:
[----:B------:R-:W-:Y:S05]  /*1280*/  BRA.U !UP0, `(.L_x_9) ;  /* 0x00000005089c7547 */ /* 0x000fea000b800000 */
[----:B------:R-:W0:Y:S01]  /*1290*/  LDCU UR9, c[0x0][0x3c8] ;  /* 0x00007900ff0977ac */ /* 0x000e220008000800 */
[----:B------:R-:W-:Y:S02]  /*12a0*/  UISETP.GE.U32.AND UP0, UPT, UR8, 0x4, UPT ;  /* 0x000000040800788c */ /* 0x000fe4000bf06070 */
[----:B0-----:R-:W-:-:S07]  /*12b0*/  ULOP3.LUT UR4, UR9, 0x3, URZ, 0xc0, !UPT ;  /* 0x0000000309047892 */ /* 0x001fce000f8ec0ff */
[----:B------:R-:W-:Y:S05]  /*12c0*/  BRA.U !UP0, `(.L_x_12) ;  /* 0x0000000108b47547 */ /* 0x000fea000b800000 */
[----:B--2---:R-:W0:Y:S01]  /*12d0*/  LDC R11, c[0x0][0x3b0] ;  /* 0x0000ec00ff0b7b82 */ /* 0x004e220000000800 */
[----:B------:R-:W-:Y:S01]  /*12e0*/  IADD3 R13, PT, PT, R5, R0, RZ ;  /* 0x00000000050d7210 */ /* 0x000fe20007ffe0ff */
[----:B------:R-:W1:Y:S06]  /*12f0*/  LDCU.64 UR6, c[0x0][0x388] ;  /* 0x00007100ff0677ac */ /* 0x000e6c0008000a00 */
[----:B------:R-:W2:Y:S01]  /*1300*/  LDC.64 R2, c[0x0][0x390] ;  /* 0x0000e400ff027b82 */ /* 0x000ea20000000a00 */
[----:B0-----:R-:W-:-:S04]  /*1310*/  IMAD R17, R0, R11, RZ ;  /* 0x0000000b00117224 */ /* 0x001fc800078e02ff */
[----:B------:R-:W-:-:S04]  /*1320*/  IMAD.WIDE R16, R17, 0x4, R8 ;  /* 0x0000000411107825 */ /* 0x000fc800078e0208 */
[----:B--2---:R-:W-:Y:S01]  /*1330*/  IMAD.WIDE R2, R13, 0x4, R2 ;  /* 0x000000040d027825 */ /* 0x004fe200078e0202 */
[----:B------:R-:W2:Y:S04]  /*1340*/  LDG.E R23, desc[UR10][R16.64] ;  /* 0x0000000a10177981 */ /* 0x000ea8000c1e1900 */
[----:B------:R-:W2:Y:S02]  /*1350*/  LDG.E R4, desc[UR10][R2.64] ;  /* 0x0000000a02047981 */ /* 0x000ea4000c1e1900 */
[----:B--2---:R-:W-:-:S13]  /*1360*/  FSETP.GEU.AND P0, PT, R4, R23, PT ;  /* 0x000000170400720b */ /* 0x004fda0003f0e000 */
[----:B------:R-:W0:Y:S01]  /*1370*/  @!P0 LDC.64 R14, c[0x0][0x388] ;  /* 0x0000e200ff0e8b82 */ /* 0x000e220000000a00 */
[----:B------:R-:W-:-:S04]  /*1380*/  @!P0 IMAD.IADD R13, R7, 0x1, R0 ;  /* 0x00000001070d8824 */ /* 0x000fc800078e0200 */
[----:B0-----:R-:W-:-:S05]  /*1390*/  @!P0 IMAD.WIDE R14, R13, 0x4, R14 ;  /* 0x000000040d0e8825 */ /* 0x001fca00078e020e */
[----:B------:R0:W-:Y:S04]  /*13a0*/  @!P0 STG.E desc[UR10][R14.64], R23 ;  /* 0x000000170e008986 */ /* 0x0001e8000c10190a */
[----:B------:R-:W2:Y:S01]  /*13b0*/  @!P0 LDG.E R21, desc[UR10][R16.64] ;  /* 0x0000000a10158981 */ /* 0x000ea2000c1e1900 */
[----:B------:R-:W-:-:S03]  /*13c0*/  IMAD.WIDE R18, R11, 0x4, R16 ;  /* 0x000000040b127825 */ /* 0x000fc600078e0210 */
[----:B------:R-:W3:Y:S04]  /*13d0*/  LDG.E R4, desc[UR10][R2.64+0x4] ;  /* 0x0000040a02047981 */ /* 0x000ee8000c1e1900 */
[----:B--2---:R2:W-:Y:S04]  /*13e0*/  @!P0 STG.E desc[UR10][R2.64], R21 ;  /* 0x0000001502008986 */ /* 0x0045e8000c10190a */
[----:B------:R-:W3:Y:S01]  /*13f0*/  LDG.E R25, desc[UR10][R18.64] ;  /* 0x0000000a12197981 */ /* 0x000ee2000c1e1900 */
[----:B------:R-:W-:-:S04]  /*1400*/  IADD3 R6, P1, PT, R7, R0, RZ ;  /* 0x0000000007067210 */ /* 0x000fc80007f3e0ff */
[----:B------:R-:W-:Y:S02]  /*1410*/  LEA.HI.X.SX32 R13, R7, RZ, 0x1, P1 ;  /* 0x000000ff070d7211 */ /* 0x000fe400008f0eff */
[----:B-1----:R-:W-:-:S04]  /*1420*/  LEA R12, P1, R6, UR6, 0x2 ;  /* 0x00000006060c7c11 */ /* 0x002fc8000f8210ff */
[----:B------:R-:W-:Y:S02]  /*1430*/  LEA.HI.X R13, R6, UR7, R13, 0x2, P1 ;  /* 0x00000007060d7c11 */ /* 0x000fe400088f140d */
[----:B---3--:R-:W-:-:S13]  /*1440*/  FSETP.GEU.AND P0, PT, R4, R25, PT ;  /* 0x000000190400720b */ /* 0x008fda0003f0e000 */
[----:B------:R1:W-:Y:S04]  /*1450*/  @!P0 STG.E desc[UR10][R12.64+0x4], R25 ;  /* 0x000004190c008986 */ /* 0x0003e8000c10190a */
[----:B------:R-:W3:Y:S01]  /*1460*/  @!P0 LDG.E R17, desc[UR10][R18.64] ;  /* 0x0000000a12118981 */ /* 0x000ee2000c1e1900 */
[----:B0-----:R-:W-:-:S03]  /*1470*/  IMAD.WIDE R14, R11, 0x4, R18 ;  /* 0x000000040b0e7825 */ /* 0x001fc600078e0212 */
[----:B------:R-:W4:Y:S04]  /*1480*/  LDG.E R4, desc[UR10][R2.64+0x8] ;  /* 0x0000080a02047981 */ /* 0x000f28000c1e1900 */
[----:B---3--:R1:W-:Y:S04]  /*1490*/  @!P0 STG.E desc[UR10][R2.64+0x4], R17 ;  /* 0x0000041102008986 */ /* 0x0083e8000c10190a */
[----:B------:R-:W4:Y:S02]  /*14a0*/  LDG.E R23, desc[UR10][R14.64] ;  /* 0x0000000a0e177981 */ /* 0x000f24000c1e1900 */
[----:B----4-:R-:W-:-:S13]  /*14b0*/  FSETP.GEU.AND P0, PT, R4, R23, PT ;  /* 0x000000170400720b */ /* 0x010fda0003f0e000 */
[----:B------:R1:W-:Y:S04]  /*14c0*/  @!P0 STG.E desc[UR10][R12.64+0x8], R23 ;  /* 0x000008170c008986 */ /* 0x0003e8000c10190a */
[----:B--2---:R-:W2:Y:S01]  /*14d0*/  @!P0 LDG.E R21, desc[UR10][R14.64] ;  /* 0x0000000a0e158981 */ /* 0x004ea2000c1e1900 */
[----:B------:R-:W-:-:S03]  /*14e0*/  IMAD.WIDE R10, R11, 0x4, R14 ;  /* 0x000000040b0a7825 */ /* 0x000fc600078e020e */
[----:B------:R-:W3:Y:S04]  /*14f0*/  LDG.E R4, desc[UR10][R2.64+0xc] ;  /* 0x00000c0a02047981 */ /* 0x000ee8000c1e1900 */
[----:B--2---:R1:W-:Y:S04]  /*1500*/  @!P0 STG.E desc[UR10][R2.64+0x8], R21 ;  /* 0x0000081502008986 */ /* 0x0043e8000c10190a */
[----:B------:R-:W3:Y:S01]  /*1510*/  LDG.E R19, desc[UR10][R10.64] ;  /* 0x0000000a0a137981 */ /* 0x000ee2000c1e1900 */
[----:B------:R-:W-:Y:S01]  /*1520*/  BSSY.RECONVERGENT B0, `(.L_x_13) ;  /* 0x0000006000007945 */ /* 0x000fe20003800200 */
[----:B---3--:R-:W-:-:S13]  /*1530*/  FSETP.GEU.AND P0, PT, R4, R19, PT ;  /* 0x000000130400720b */ /* 0x008fda0003f0e000 */
[----:B-1----:R-:W-:Y:S05]  /*1540*/  @P0 BRA `(.L_x_14) ;  /* 0x00000000000c0947 */ /* 0x002fea0003800000 */
[----:B------:R0:W-:Y:S04]  /*1550*/  STG.E desc[UR10][R12.64+0xc], R19 ;  /* 0x00000c130c007986 */ /* 0x0001e8000c10190a */
[----:B------:R-:W2:Y:S04]  /*1560*/  LDG.E R11, desc[UR10][R10.64] ;  /* 0x0000000a0a0b7981 */ /* 0x000ea8000c1e1900 */
[----:B--2---:R0:W-:Y:S02]  /*1570*/  STG.E desc[UR10][R2.64+0xc], R11 ;  /* 0x00000c0b02007986 */ /* 0x0041e4000c10190a */
.L_x_14:
[----:B------:R-:W-:Y:S05]  /*1580*/  BSYNC.RECONVERGENT B0 ;  /* 0x0000000000007941 */ /* 0x000fea0003800200 */
.L_x_13:
[----:B------:R-:W-:-:S07]  /*1590*/  VIADD R0, R0, 0x4 ;  /* 0x0000000400007836 */ /* 0x000fce0000000000 */
.L_x_12:
[----:B------:R-:W-:-:S09]  /*15a0*/  UISETP.NE.AND UP0, UPT, UR4, URZ, UPT ;  /* 0x000000ff0400728c */ /* 0x000fd2000bf05270 */
[----:B------:R-:W-:Y:S05]  /*15b0*/  BRA.U !UP0, `(.L_x_9) ;  /* 0x0000000108d07547 */ /* 0x000fea000b800000 */
[----:B------:R-:W-:Y:S02]  /*15c0*/  UISETP.NE.AND UP0, UPT, UR4, 0x1, UPT ;  /* 0x000000010400788c */ /* 0x000fe4000bf05270 */
[----:B------:R-:W-:-:S04]  /*15d0*/  ULOP3.LUT UR5, UR9, 0x1, URZ, 0xc0, !UPT ;  /* 0x0000000109057892 */ /* 0x000fc8000f8ec0ff */
[----:B------:R-:W-:-:S03]  /*15e0*/  UISETP.NE.U32.AND UP1, UPT, UR5, 0x1, UPT ;  /* 0x000000010500788c */ /* 0x000fc6000bf25070 */
[----:B------:R-:W-:Y:S08]  /*15f0*/  BRA.U !UP0, `(.L_x_15) ;  /* 0x0000000108747547 */ /* 0x000ff0000b800000 */
[----:B0-----:R-:W0:Y:S01]  /*1600*/  LDC R13, c[0x0][0x3b0] ;  /* 0x0000ec00ff0d7b82 */ /* 0x001e220000000800 */
[----:B--2---:R-:W-:-:S07]  /*1610*/  IMAD.IADD R11, R5, 0x1, R0 ;  /* 0x00000001050b7824 */ /* 0x004fce00078e0200 */
[----:B------:R-:W1:Y:S01]  /*1620*/  LDC.64 R2, c[0x0][0x390] ;  /* 0x0000e400ff027b82 */ /* 0x000e620000000a00 */
[----:B0-----:R-:W-:-:S04]  /*1630*/  IMAD R15, R0, R13, RZ ;  /* 0x0000000d000f7224 */ /* 0x001fc800078e02ff */
[----:B------:R-:W-:-:S04]  /*1640*/  IMAD.WIDE R14, R15, 0x4, R8 ;  /* 0x000000040f0e7825 */ /* 0x000fc800078e0208 */
[----:B-1----:R-:W-:Y:S01]  /*1650*/  IMAD.WIDE R2, R11, 0x4, R2 ;  /* 0x000000040b027825 */ /* 0x002fe200078e0202 */
        /* <DEDUP_REMOVED lines=11> */
[----:B------:R-:W3:Y:S02]  /*1710*/  LDG.E R21, desc[UR10][R12.64] ;  /* 0x0000000a0c157981 */ /* 0x000ee4000c1e1900 */
[----:B---3--:R-:W-:-:S13]  /*1720*/  FSETP.GEU.AND P0, PT, R4, R21, PT ;  /* 0x000000150400720b */ /* 0x008fda0003f0e000 */
[----:B------:R-:W0:Y:S01]  /*1730*/  @!P0 LDC.64 R24, c[0x0][0x388] ;  /* 0x0000e200ff188b82 */ /* 0x000e220000000a00 */
[----:B------:R-:W-:Y:S02]  /*1740*/  @!P0 SHF.R.S32.HI R4, RZ, 0x1f, R0 ;  /* 0x0000001fff048819 */ /* 0x000fe40000011400 */
[----:B------:R-:W-:-:S04]  /*1750*/  @!P0 IADD3 R23, P1, PT, R7, R0, RZ ;  /* 0x0000000007178210 */ /* 0x000fc80007f3e0ff */
[----:B------:R-:W-:Y:S02]  /*1760*/  @!P0 LEA.HI.X.SX32 R4, R7, R4, 0x1, P1 ;  /* 0x0000000407048211 */ /* 0x000fe400008f0eff */
[----:B0-----:R-:W-:-:S04]  /*1770*/  @!P0 LEA R10, P1, R23, R24, 0x2 ;  /* 0x00000018170a8211 */ /* 0x001fc800078210ff */
[----:B------:R-:W-:-:S05]  /*1780*/  @!P0 LEA.HI.X R11, R23, R25, R4, 0x2, P1 ;  /* 0x00000019170b8211 */ /* 0x000fca00008f1404 */
[----:B------:R1:W-:Y:S04]  /*1790*/  @!P0 STG.E desc[UR10][R10.64+0x4], R21 ;  /* 0x000004150a008986 */ /* 0x0003e8000c10190a */
[----:B------:R-:W2:Y:S01]  /*17a0*/  @!P0 LDG.E R15, desc[UR10][R12.64] ;  /* 0x0000000a0c0f8981 */ /* 0x000ea2000c1e1900 */
[----:B------:R-:W-:-:S03]  /*17b0*/  VIADD R0, R0, 0x2 ;  /* 0x0000000200007836 */ /* 0x000fc60000000000 */
[----:B--2---:R1:W-:Y:S04]  /*17c0*/  @!P0 STG.E desc[UR10][R2.64+0x4], R15 ;  /* 0x0000040f02008986 */ /* 0x0043e8000c10190a */
.L_x_15:
[----:B------:R-:W-:Y:S05]  /*17d0*/  BRA.U UP1, `(.L_x_9) ;  /* 0x0000000101487547 */ /* 0x000fea000b800000 */
[----:B012---:R-:W0:Y:S01]  /*17e0*/  LDC.64 R2, c[0x0][0x390] ;  /* 0x0000e400ff027b82 */ /* 0x007e220000000a00 */
[----:B------:R-:W1:Y:S01]  /*17f0*/  LDCU UR5, c[0x0][0x3b0] ;  /* 0x00007600ff0577ac */ /* 0x000e620008000800 */
[----:B------:R-:W-:Y:S02]  /*1800*/  IMAD.IADD R5, R5, 0x1, R0 ;  /* 0x0000000105057824 */ /* 0x000fe400078e0200 */
[----:B-1----:R-:W-:-:S04]  /*1810*/  IMAD R11, R0, UR5, RZ ;  /* 0x00000005000b7c24 */ /* 0x002fc8000f8e02ff */
[----:B------:R-:W-:-:S04]  /*1820*/  IMAD.WIDE R8, R11, 0x4, R8 ;  /* 0x000000040b087825 */ /* 0x000fc800078e0208 */
[----:B0-----:R-:W-:Y:S01]  /*1830*/  IMAD.WIDE R4, R5, 0x4, R2 ;  /* 0x0000000405047825 */ /* 0x001fe200078e0202 */
[----:B------:R-:W2:Y:S04]  /*1840*/  LDG.E R11, desc[UR10][R8.64] ;  /* 0x0000000a080b7981 */ /* 0x000ea8000c1e1900 */
[----:B------:R-:W2:Y:S01]  /*1850*/  LDG.E R2, desc[UR10][R4.64] ;  /* 0x0000000a04027981 */ /* 0x000ea2000c1e1900 */
[----:B------:R-:W-:Y:S01]  /*1860*/  BSSY.RECONVERGENT B0, `(.L_x_9) ;  /* 0x0000009000007945 */ /* 0x000fe20003800200 */
[----:B--2---:R-:W-:-:S13]  /*1870*/  FSETP.GEU.AND P0, PT, R2, R11, PT ;  /* 0x0000000b0200720b */ /* 0x004fda0003f0e000 */
[----:B------:R-:W-:Y:S05]  /*1880*/  @P0 BRA `(.L_x_16) ;  /* 0x0000000000180947 */ /* 0x000fea0003800000 */
[----:B------:R-:W0:Y:S01]  /*1890*/  LDC.64 R2, c[0x0][0x388] ;  /* 0x0000e200ff027b82 */ /* 0x000e220000000a00 */
[----:B------:R-:W-:-:S04]  /*18a0*/  IMAD.IADD R7, R7, 0x1, R0 ;  /* 0x0000000107077824 */ /* 0x000fc800078e0200 */
[----:B0-----:R-:W-:-:S05]  /*18b0*/  IMAD.WIDE R2, R7, 0x4, R2 ;  /* 0x0000000407027825 */ /* 0x001fca00078e0202 */
[----:B------:R0:W-:Y:S04]  /*18c0*/  STG.E desc[UR10][R2.64], R11 ;  /* 0x0000000b02007986 */ /* 0x0001e8000c10190a */
[----:B------:R-:W2:Y:S04]  /*18d0*/  LDG.E R9, desc[UR10][R8.64] ;  /* 0x0000000a08097981 */ /* 0x000ea8000c1e1900 */
[----:B--2---:R0:W-:Y:S02]  /*18e0*/  STG.E desc[UR10][R4.64], R9 ;  /* 0x0000000904007986 */ /* 0x0041e4000c10190a */
.L_x_16:
[----:B------:R-:W-:Y:S05]  /*18f0*/  BSYNC.RECONVERGENT B0 ;  /* 0x0000000000007941 */ /* 0x000fea0003800200 */
.L_x_9:
[----:B------:R-:W-:Y:S06]  /*1900*/  BAR.SYNC.DEFER_BLOCKING 0x0 ;  /* 0x0000000000007b1d */ /* 0x000fec0000010000 */
[----:B------:R-:W-:Y:S05]  /*1910*/  EXIT ;  /* 0x000000000000794d */ /* 0x000fea0003800000 */
        .weak           $__internal_0_$__cuda_sm20_div_rn_f64_full
        .type           $__internal_0_$__cuda_sm20_div_rn_f64_full,@function
        .size           $__internal_0_$__cuda_sm20_div_rn_f64_full,(.L_x_101 - $__internal_0_$__cuda_sm20_div_rn_f64_full)
$__internal_0_$__cuda_sm20_div_rn_f64_full:
[C---:B------:R-:W-:Y:S01]  /*1920*/  FSETP.GEU.AND P0, PT, |R13|.reuse, 1.469367938527859385e-39, PT ;  /* 0x001000000d00780b */ /* 0x040fe20003f0e200 */
[----:B------:R-:W-:Y:S01]  /*1930*/  IMAD.MOV.U32 R16, RZ, RZ, 0x1 ;  /* 0x00000001ff107424 */ /* 0x000fe200078e00ff */
[----:B------:R-:W-:Y:S01]  /*1940*/  LOP3.LUT R10, R13, 0x800fffff, RZ, 0xc0, !PT ;  /* 0x800fffff0d0a7812 */ /* 0x000fe200078ec0ff */
[----:B------:R-:W-:Y:S01]  /*1950*/  BSSY.RECONVERGENT B1, `(.L_x_17) ;  /* 0x0000054000017945 */ /* 0x000fe20003800200 */
[C---:B------:R-:W-:Y:S02]  /*1960*/  FSETP.GEU.AND P2, PT, |R15|.reuse, 1.469367938527859385e-39, PT ;  /* 0x001000000f00780b */ /* 0x040fe40003f4e200 */
[----:B------:R-:W-:Y:S01]  /*1970*/  LOP3.LUT R11, R10, 0x3ff00000, RZ, 0xfc, !PT ;  /* 0x3ff000000a0b7812 */ /* 0x000fe200078efcff */
[----:B------:R-:W-:Y:S01]  /*1980*/  IMAD.MOV.U32 R10, RZ, RZ, R12 ;  /* 0x000000ffff0a7224 */ /* 0x000fe200078e000c */
[----:B------:R-:W-:Y:S02]  /*1990*/  LOP3.LUT R5, R15, 0x7ff00000, RZ, 0xc0, !PT ;  /* 0x7ff000000f057812 */ /* 0x000fe400078ec0ff */
[----:B------:R-:W-:-:S03]  /*19a0*/  LOP3.LUT R27, R13, 0x7ff00000, RZ, 0xc0, !PT ;  /* 0x7ff000000d1b7812 */ /* 0x000fc600078ec0ff */
[----:B------:R-:W-:Y:S01]  /*19b0*/  @!P0 DMUL R10, R12, 8.98846567431157953865e+307 ;  /* 0x7fe000000c0a8828 */ /* 0x000fe20000000000 */
[----:B------:R-:W-:Y:S01]  /*19c0*/  ISETP.GE.U32.AND P1, PT, R5, R27, PT ;  /* 0x0000001b0500720c */ /* 0x000fe20003f26070 */
[----:B------:R-:W-:Y:S02]  /*19d0*/  IMAD.MOV.U32 R24, RZ, RZ, R5 ;  /* 0x000000ffff187224 */ /* 0x000fe400078e0005 */
[----:B------:R-:W-:Y:S02]  /*19e0*/  @!P2 LOP3.LUT R6, R13, 0x7ff00000, RZ, 0xc0, !PT ;  /* 0x7ff000000d06a812 */ /* 0x000fe400078ec0ff */
[----:B------:R-:W0:Y:S01]  /*19f0*/  MUFU.RCP64H R17, R11 ;  /* 0x0000000b00117308 */ /* 0x000e220000001800 */
[----:B------:R-:W-:Y:S02]  /*1a00*/  @!P2 MOV R22, RZ ;  /* 0x000000ff0016a202 */ /* 0x000fe40000000f00 */
[----:B------:R-:W-:Y:S01]  /*1a10*/  @!P2 ISETP.GE.U32.AND P3, PT, R5, R6, PT ;  /* 0x000000060500a20c */ /* 0x000fe20003f66070 */
[----:B------:R-:W-:Y:S01]  /*1a20*/  IMAD.MOV.U32 R6, RZ, RZ, 0x1ca00000 ;  /* 0x1ca00000ff067424 */ /* 0x000fe200078e00ff */
[----:B------:R-:W-:-:S04]  /*1a30*/  @!P0 LOP3.LUT R27, R11, 0x7ff00000, RZ, 0xc0, !PT ;  /* 0x7ff000000b1b8812 */ /* 0x000fc800078ec0ff */
[----:B------:R-:W-:Y:S01]  /*1a40*/  @!P2 SEL R19, R6, 0x63400000, !P3 ;  /* 0x634000000613a807 */ /* 0x000fe20005800000 */
[----:B------:R-:W-:-:S03]  /*1a50*/  VIADD R26, R27, 0xffffffff ;  /* 0xffffffff1b1a7836 */ /* 0x000fc60000000000 */
[----:B------:R-:W-:Y:S01]  /*1a60*/  @!P2 LOP3.LUT R19, R19, 0x80000000, R15, 0xf8, !PT ;  /* 0x800000001313a812 */ /* 0x000fe200078ef80f */
[----:B0-----:R-:W-:-:S03]  /*1a70*/  DFMA R20, R16, -R10, 1 ;  /* 0x3ff000001014742b */ /* 0x001fc6000000080a */
[----:B------:R-:W-:-:S05]  /*1a80*/  @!P2 LOP3.LUT R23, R19, 0x100000, RZ, 0xfc, !PT ;  /* 0x001000001317a812 */ /* 0x000fca00078efcff */
[----:B------:R-:W-:-:S08]  /*1a90*/  DFMA R20, R20, R20, R20 ;  /* 0x000000141414722b */ /* 0x000fd00000000014 */
[----:B------:R-:W-:Y:S01]  /*1aa0*/  DFMA R20, R16, R20, R16 ;  /* 0x000000141014722b */ /* 0x000fe20000000010 */
[----:B------:R-:W-:Y:S01]  /*1ab0*/  SEL R17, R6, 0x63400000, !P1 ;  /* 0x6340000006117807 */ /* 0x000fe20004800000 */
[----:B------:R-:W-:-:S03]  /*1ac0*/  IMAD.MOV.U32 R16, RZ, RZ, R14 ;  /* 0x000000ffff107224 */ /* 0x000fc600078e000e */
[----:B------:R-:W-:-:S03]  /*1ad0*/  LOP3.LUT R17, R17, 0x800fffff, R15, 0xf8, !PT ;  /* 0x800fffff11117812 */ /* 0x000fc600078ef80f */
[----:B------:R-:W-:-:S03]  /*1ae0*/  DFMA R18, R20, -R10, 1 ;  /* 0x3ff000001412742b */ /* 0x000fc6000000080a */
[----:B------:R-:W-:-:S05]  /*1af0*/  @!P2 DFMA R16, R16, 2, -R22 ;  /* 0x400000001010a82b */ /* 0x000fca0000000816 */
[----:B------:R-:W-:-:S05]  /*1b00*/  DFMA R18, R20, R18, R20 ;  /* 0x000000121412722b */ /* 0x000fca0000000014 */
[----:B------:R-:W-:-:S03]  /*1b10*/  @!P2 LOP3.LUT R24, R17, 0x7ff00000, RZ, 0xc0, !PT ;  /* 0x7ff000001118a812 */ /* 0x000fc600078ec0ff */
[----:B------:R-:W-:Y:S02]  /*1b20*/  DMUL R20, R18, R16 ;  /* 0x0000001012147228 */ /* 0x000fe40000000000 */
[----:B------:R-:W-:-:S05]  /*1b30*/  VIADD R22, R24, 0xffffffff ;  /* 0xffffffff18167836 */ /* 0x000fca0000000000 */
[----:B------:R-:W-:Y:S01]  /*1b40*/  ISETP.GT.U32.AND P0, PT, R22, 0x7feffffe, PT ;  /* 0x7feffffe1600780c */ /* 0x000fe20003f04070 */
[----:B------:R-:W-:-:S03]  /*1b50*/  DFMA R22, R20, -R10, R16 ;  /* 0x8000000a1416722b */ /* 0x000fc60000000010 */
[----:B------:R-:W-:-:S05]  /*1b60*/  ISETP.GT.U32.OR P0, PT, R26, 0x7feffffe, P0 ;  /* 0x7feffffe1a00780c */ /* 0x000fca0000704470 */
[----:B------:R-:W-:-:S08]  /*1b70*/  DFMA R22, R18, R22, R20 ;  /* 0x000000161216722b */ /* 0x000fd00000000014 */
[----:B------:R-:W-:Y:S05]  /*1b80*/  @P0 BRA `(.L_x_18) ;  /* 0x00000000006c0947 */ /* 0x000fea0003800000 */
[----:B------:R-:W-:-:S04]  /*1b90*/  LOP3.LUT R18, R13, 0x7ff00000, RZ, 0xc0, !PT ;  /* 0x7ff000000d127812 */ /* 0x000fc800078ec0ff */
[CC--:B------:R-:W-:Y:S02]  /*1ba0*/  VIADDMNMX R14, R5.reuse, -R18.reuse, 0xb9600000, !PT ;  /* 0xb9600000050e7446 */ /* 0x0c0fe40007800912 */
[----:B------:R-:W-:Y:S02]  /*1bb0*/  ISETP.GE.U32.AND P0, PT, R5, R18, PT ;  /* 0x000000120500720c */ /* 0x000fe40003f06070 */
[----:B------:R-:W-:Y:S01]  /*1bc0*/  VIMNMX R5, PT, PT, R14, 0x46a00000, PT ;  /* 0x46a000000e057848 */ /* 0x000fe20003fe0100 */
[----:B------:R-:W-:Y:S01]  /*1bd0*/  IMAD.MOV.U32 R14, RZ, RZ, RZ ;  /* 0x000000ffff0e7224 */ /* 0x000fe200078e00ff */
[----:B------:R-:W-:-:S05]  /*1be0*/  SEL R6, R6, 0x63400000, !P0 ;  /* 0x6340000006067807 */ /* 0x000fca0004000000 */
[----:B------:R-:W-:-:S04]  /*1bf0*/  IMAD.IADD R5, R5, 0x1, -R6 ;  /* 0x0000000105057824 */ /* 0x000fc800078e0a06 */
[----:B------:R-:W-:-:S06]  /*1c00*/  VIADD R15, R5, 0x7fe00000 ;  /* 0x7fe00000050f7836 */ /* 0x000fcc0000000000 */
[----:B------:R-:W-:-:S10]  /*1c10*/  DMUL R18, R22, R14 ;  /* 0x0000000e16127228 */ /* 0x000fd40000000000 */
[----:B------:R-:W-:-:S13]  /*1c20*/  FSETP.GTU.AND P0, PT, |R19|, 1.469367938527859385e-39, PT ;  /* 0x001000001300780b */ /* 0x000fda0003f0c200 */
[----:B------:R-:W-:Y:S05]  /*1c30*/  @P0 BRA `(.L_x_19) ;  /* 0x0000000000940947 */ /* 0x000fea0003800000 */
[----:B------:R-:W-:Y:S01]  /*1c40*/  DFMA R10, R22, -R10, R16 ;  /* 0x8000000a160a722b */ /* 0x000fe20000000010 */
[----:B------:R-:W-:-:S09]  /*1c50*/  IMAD.MOV.U32 R14, RZ, RZ, RZ ;  /* 0x000000ffff0e7224 */ /* 0x000fd200078e00ff */
[C---:B------:R-:W-:Y:S02]  /*1c60*/  FSETP.NEU.AND P0, PT, R11.reuse, RZ, PT ;  /* 0x000000ff0b00720b */ /* 0x040fe40003f0d000 */
[----:B------:R-:W-:-:S04]  /*1c70*/  LOP3.LUT R13, R11, 0x80000000, R13, 0x48, !PT ;  /* 0x800000000b0d7812 */ /* 0x000fc800078e480d */
[----:B------:R-:W-:-:S07]  /*1c80*/  LOP3.LUT R15, R13, R15, RZ, 0xfc, !PT ;  /* 0x0000000f0d0f7212 */ /* 0x000fce00078efcff */
[----:B------:R-:W-:Y:S05]  /*1c90*/  @!P0 BRA `(.L_x_19) ;  /* 0x00000000007c8947 */ /* 0x000fea0003800000 */
[----:B------:R-:W-:Y:S01]  /*1ca0*/  IMAD.MOV R11, RZ, RZ, -R5 ;  /* 0x000000ffff0b7224 */ /* 0x000fe200078e0a05 */
[----:B------:R-:W-:Y:S01]  /*1cb0*/  DMUL.RP R14, R22, R14 ;  /* 0x0000000e160e7228 */ /* 0x000fe20000008000 */
[----:B------:R-:W-:Y:S01]  /*1cc0*/  IMAD.MOV.U32 R10, RZ, RZ, RZ ;  /* 0x000000ffff0a7224 */ /* 0x000fe200078e00ff */
[----:B------:R-:W-:-:S05]  /*1cd0*/  IADD3 R5, PT, PT, -R5, -0x43300000, RZ ;  /* 0xbcd0000005057810 */ /* 0x000fca0007ffe1ff */
[----:B------:R-:W-:-:S03]  /*1ce0*/  DFMA R10, R18, -R10, R22 ;  /* 0x8000000a120a722b */ /* 0x000fc60000000016 */
[----:B------:R-:W-:-:S07]  /*1cf0*/  LOP3.LUT R13, R15, R13, RZ, 0x3c, !PT ;  /* 0x0000000d0f0d7212 */ /* 0x000fce00078e3cff */
[----:B------:R-:W-:-:S04]  /*1d00*/  FSETP.NEU.AND P0, PT, |R11|, R5, PT ;  /* 0x000000050b00720b */ /* 0x000fc80003f0d200 */
[----:B------:R-:W-:Y:S02]  /*1d10*/  FSEL R18, R14, R18, !P0 ;  /* 0x000000120e127208 */ /* 0x000fe40004000000 */
[----:B------:R-:W-:Y:S01]  /*1d20*/  FSEL R19, R13, R19, !P0 ;  /* 0x000000130d137208 */ /* 0x000fe20004000000 */
[----:B------:R-:W-:Y:S06]  /*1d30*/  BRA `(.L_x_19) ;  /* 0x0000000000547947 */ /* 0x000fec0003800000 */
.L_x_18:
[----:B------:R-:W-:-:S14]  /*1d40*/  DSETP.NAN.AND P0, PT, R14, R14, PT ;  /* 0x0000000e0e00722a */ /* 0x000fdc0003f08000 */
[----:B------:R-:W-:Y:S05]  /*1d50*/  @P0 BRA `(.L_x_20) ;  /* 0x0000000000440947 */ /* 0x000fea0003800000 */
[----:B------:R-:W-:-:S14]  /*1d60*/  DSETP.NAN.AND P0, PT, R12, R12, PT ;  /* 0x0000000c0c00722a */ /* 0x000fdc0003f08000 */
[----:B------:R-:W-:Y:S05]  /*1d70*/  @P0 BRA `(.L_x_21) ;  /* 0x0000000000300947 */ /* 0x000fea0003800000 */
[----:B------:R-:W-:Y:S01]  /*1d80*/  ISETP.NE.AND P0, PT, R24, R27, PT ;  /* 0x0000001b1800720c */ /* 0x000fe20003f05270 */
[----:B------:R-:W-:Y:S01]  /*1d90*/  IMAD.MOV.U32 R18, RZ, RZ, 0x0 ;  /* 0x00000000ff127424 */ /* 0x000fe200078e00ff */
[----:B------:R-:W-:-:S11]  /*1da0*/  MOV R19, 0xfff80000 ;  /* 0xfff8000000137802 */ /* 0x000fd60000000f00 */
[----:B------:R-:W-:Y:S05]  /*1db0*/  @!P0 BRA `(.L_x_19) ;  /* 0x0000000000348947 */ /* 0x000fea0003800000 */
[----:B------:R-:W-:Y:S02]  /*1dc0*/  ISETP.NE.AND P0, PT, R24, 0x7ff00000, PT ;  /* 0x7ff000001800780c */ /* 0x000fe40003f05270 */
[----:B------:R-:W-:Y:S02]  /*1dd0*/  LOP3.LUT R19, R15, 0x80000000, R13, 0x48, !PT ;  /* 0x800000000f137812 */ /* 0x000fe400078e480d */
[----:B------:R-:W-:-:S13]  /*1de0*/  ISETP.EQ.OR P0, PT, R27, RZ, !P0 ;  /* 0x000000ff1b00720c */ /* 0x000fda0004702670 */
[----:B------:R-:W-:Y:S01]  /*1df0*/  @P0 LOP3.LUT R5, R19, 0x7ff00000, RZ, 0xfc, !PT ;  /* 0x7ff0000013050812 */ /* 0x000fe200078efcff */
[----:B------:R-:W-:Y:S02]  /*1e00*/  @!P0 IMAD.MOV.U32 R18, RZ, RZ, RZ ;  /* 0x000000ffff128224 */ /* 0x000fe400078e00ff */
[----:B------:R-:W-:Y:S02]  /*1e10*/  @P0 IMAD.MOV.U32 R18, RZ, RZ, RZ ;  /* 0x000000ffff120224 */ /* 0x000fe400078e00ff */
[----:B------:R-:W-:Y:S01]  /*1e20*/  @P0 IMAD.MOV.U32 R19, RZ, RZ, R5 ;  /* 0x000000ffff130224 */ /* 0x000fe200078e0005 */
[----:B------:R-:W-:Y:S06]  /*1e30*/  BRA `(.L_x_19) ;  /* 0x0000000000147947 */ /* 0x000fec0003800000 */
.L_x_21:
[----:B------:R-:W-:Y:S01]  /*1e40*/  LOP3.LUT R19, R13, 0x80000, RZ, 0xfc, !PT ;  /* 0x000800000d137812 */ /* 0x000fe200078efcff */
[----:B------:R-:W-:Y:S01]  /*1e50*/  IMAD.MOV.U32 R18, RZ, RZ, R12 ;  /* 0x000000ffff127224 */ /* 0x000fe200078e000c */
[----:B------:R-:W-:Y:S06]  /*1e60*/  BRA `(.L_x_19) ;  /* 0x0000000000087947 */ /* 0x000fec0003800000 */
.L_x_20:
[----:B------:R-:W-:Y:S01]  /*1e70*/  LOP3.LUT R19, R15, 0x80000, RZ, 0xfc, !PT ;  /* 0x000800000f137812 */ /* 0x000fe200078efcff */
[----:B------:R-:W-:-:S07]  /*1e80*/  IMAD.MOV.U32 R18, RZ, RZ, R14 ;  /* 0x000000ffff127224 */ /* 0x000fce00078e000e */
.L_x_19:
[----:B------:R-:W-:Y:S05]  /*1e90*/  BSYNC.RECONVERGENT B1 ;  /* 0x0000000000017941 */ /* 0x000fea0003800200 */
.L_x_17:
[----:B------:R-:W-:Y:S02]  /*1ea0*/  IMAD.MOV.U32 R10, RZ, RZ, R0 ;  /* 0x000000ffff0a7224 */ /* 0x000fe400078e0000 */
[----:B------:R-:W-:Y:S02]  /*1eb0*/  IMAD.MOV.U32 R11, RZ, RZ, 0x0 ;  /* 0x00000000ff0b7424 */ /* 0x000fe400078e00ff */
[----:B------:R-:W-:Y:S02]  /*1ec0*/  IMAD.MOV.U32 R6, RZ, RZ, R18 ;  /* 0x000000ffff067224 */ /* 0x000fe400078e0012 */
[----:B------:R-:W-:Y:S01]  /*1ed0*/  IMAD.MOV.U32 R5, RZ, RZ, R19 ;  /* 0x000000ffff057224 */ /* 0x000fe200078e0013 */
[----:B------:R-:W-:Y:S06]  /*1ee0*/  RET.REL.NODEC R10 `(_Z13point2gridmapPfS_S_PiS0_S0_iiiiiii) ;  /* 0xffffffe00a447950 */ /* 0x000fec0003c3ffff */
.L_x_22:
[----:B------:R-:W-:-:S00]  /*1ef0*/  BRA `(.L_x_22) ;  /* 0xfffffffc00fc7947 */ /* 0x000fc0000383ffff */
[----:B------:R-:W-:-:S00]  /*1f00*/  NOP ;  /* 0x0000000000007918 */ /* 0x000fc00000000000 */
[----:B------:R-:W-:-:S00]  /*1f10*/  NOP ;  /* 0x0000000000007918 */ /* 0x000fc00000000000 */
[----:B------:R-:W-:-:S00]  /*1f20*/  NOP ;  /* 0x0000000000007918 */ /* 0x000fc00000000000 */
[----:B------:R-:W-:-:S00]  /*1f30*/  NOP ;  /* 0x0000000000007918 */ /* 0x000fc00000000000 */
[----:B------:R-:W-:-:S00]  /*1f40*/  NOP ;  /* 0x0000000000007918 */ /* 0x000fc00000000000 */
[----:B------:R-:W-:-:S00]  /*1f50*/  NOP ;  /* 0x0000000000007918 */ /* 0x000fc00000000000 */
[----:B------:R-:W-:-:S00]  /*1f60*/  NOP ;  /* 0x0000000000007918 */ /* 0x000fc00000000000 */
[----:B------:R-:W-:-:S00]  /*1f70*/  NOP ;  /* 0x0000000000007918 */ /* 0x000fc00000000000 */
.L_x_101:


//--------------------- .text._Z18calculate_featuresPfS_iPiS_ii --------------------------
	.section	.text._Z18calculate_featuresPfS_iPiS_ii,"ax",@progbits
	.align	128
        .global         _Z18calculate_featuresPfS_iPiS_ii
        .type           _Z18calculate_featuresPfS_iPiS_ii,@function
        .size           _Z18calculate_featuresPfS_iPiS_ii,(.L_x_104 - _Z18calculate_featuresPfS_iPiS_ii)
        .other          _Z18calculate_featuresPfS_iPiS_ii,@"STO_CUDA_ENTRY STV_DEFAULT"
_Z18calculate_featuresPfS_iPiS_ii:
.text._Z18calculate_featuresPfS_iPiS_ii:
[----:B------:R-:W0:Y:S01]  /*0000*/  LDC R1, c[0x0][0x37c] ;  /* 0x0000df00ff017b82 */ /* 0x000e220000000800 */
[----:B------:R-:W1:Y:S01]  /*0010*/  S2R R37, SR_TID.X ;  /* 0x0000000000257919 */ /* 0x000e620000002100 */
[----:B------:R-:W1:Y:S01]  /*0020*/  LDCU UR4, c[0x0][0x360] ;  /* 0x00006c00ff0477ac */ /* 0x000e620008000800 */
[----:B0-----:R-:W-:Y:S01]  /*0030*/  VIADD R1, R1, 0xffffff88 ;  /* 0xffffff8801017836 */ /* 0x001fe20000000000 */
[----:B------:R-:W1:Y:S01]  /*0040*/  S2R R0, SR_CTAID.X ;  /* 0x0000000000007919 */ /* 0x000e620000002500 */
[----:B------:R-:W0:Y:S01]  /*0050*/  LDCU UR5, c[0x0][0x3a8] ;  /* 0x00007500ff0577ac */ /* 0x000e220008000800 */
[----:B-1----:R-:W-:-:S05]  /*0060*/  IMAD R37, R0, UR4, R37 ;  /* 0x0000000400257c24 */ /* 0x002fca000f8e0225 */
[----:B0-----:R-:W-:-:S13]  /*0070*/  ISETP.GE.AND P0, PT, R37, UR5, PT ;  /* 0x0000000525007c0c */ /* 0x001fda000bf06270 */
[----:B------:R-:W-:Y:S05]  /*0080*/  @P0 EXIT ;  /* 0x000000000000094d */ /* 0x000fea0003800000 */
[----:B------:R-:W0:Y:S01]  /*0090*/  LDC.64 R4, c[0x0][0x3a0] ;  /* 0x0000e800ff047b82 */ /* 0x000e220000000a00 */
[----:B------:R-:W1:Y:S01]  /*00a0*/  LDCU.64 UR6, c[0x0][0x358] ;  /* 0x00006b00ff0677ac */ /* 0x000e620008000a00 */
[----:B------:R-:W-:-:S04]  /*00b0*/  IMAD R3, R37, 0x5, RZ ;  /* 0x0000000525037824 */ /* 0x000fc800078e02ff */
[----:B0-----:R-:W-:-:S05]  /*00c0*/  IMAD.WIDE R4, R3, 0x4, R4 ;  /* 0x0000000403047825 */ /* 0x001fca00078e0204 */
[----:B-1----:R-:W2:Y:S04]  /*00d0*/  LDG.E R6, desc[UR6][R4.64] ;  /* 0x0000000604067981 */ /* 0x002ea8000c1e1900 */
[----:B------:R-:W3:Y:S04]  /*00e0*/  LDG.E R9, desc[UR6][R4.64+0x4] ;  /* 0x0000040604097981 */ /* 0x000ee8000c1e1900 */
[----:B------:R-:W4:Y:S04]  /*00f0*/  LDG.E R7, desc[UR6][R4.64+0x8] ;  /* 0x0000080604077981 */ /* 0x000f28000c1e1900 */
[----:B------:R0:W-:Y:S04]  /*0100*/  STL.64 [R1], RZ ;  /* 0x000000ff01007387 */ /* 0x0001e80000100a00 */
[----:B------:R0:W-:Y:S04]  /*0110*/  STL.64 [R1+0x8], RZ ;  /* 0x000008ff01007387 */ /* 0x0001e80000100a00 */
        /* <DEDUP_REMOVED lines=13> */
[----:B------:R-:W5:Y:S04]  /*01f0*/  LDG.E R38, desc[UR6][R4.64+0xc] ;  /* 0x00000c0604267981 */ /* 0x000f68000c1e1900 */
[----:B------:R1:W5:Y:S01]  /*0200*/  LDG.E R3, desc[UR6][R4.64+0x10] ;  /* 0x0000100604037981 */ /* 0x000362000c1e1900 */
[----:B------:R-:W-:Y:S01]  /*0210*/  BSSY.RECONVERGENT B0, `(.L_x_23) ;  /* 0x0000015000007945 */ /* 0x000fe20003800200 */
[----:B-1----:R-:W-:-:S02]  /*0220*/  IMAD.MOV.U32 R4, RZ, RZ, R1 ;  /* 0x000000ffff047224 */ /* 0x002fc400078e0001 */
[----:B--2---:R-:W-:-:S04]  /*0230*/  FADD R10, RZ, R6 ;  /* 0x00000006ff0a7221 */ /* 0x004fc80000000000 */
[----:B---3--:R-:W-:-:S04]  /*0240*/  FADD R36, R10, R9 ;  /* 0x000000090a247221 */ /* 0x008fc80000000000 */
[----:B----4-:R-:W-:-:S04]  /*0250*/  FADD R36, R36, R7 ;  /* 0x0000000724247221 */ /* 0x010fc80000000000 */
[----:B------:R-:W-:-:S04]  /*0260*/  FADD R8, RZ, R36 ;  /* 0x00000024ff087221 */ /* 0x000fc80000000000 */
[----:B------:R-:W1:Y:S08]  /*0270*/  MUFU.RCP R11, R8 ;  /* 0x00000008000b7308 */ /* 0x000e700000001000 */
[----:B------:R-:W2:Y:S01]  /*0280*/  FCHK P0, R7, R8 ;  /* 0x0000000807007302 */ /* 0x000ea20000000000 */
[----:B-1----:R-:W-:-:S04]  /*0290*/  FFMA R0, -R8, R11, 1 ;  /* 0x3f80000008007423 */ /* 0x002fc8000000010b */
[----:B------:R-:W-:-:S04]  /*02a0*/  FFMA R0, R11, R0, R11 ;  /* 0x000000000b007223 */ /* 0x000fc8000000000b */
[----:B------:R-:W-:-:S04]  /*02b0*/  FFMA R5, R7, R0, RZ ;  /* 0x0000000007057223 */ /* 0x000fc800000000ff */
[----:B------:R-:W-:-:S04]  /*02c0*/  FFMA R2, -R8, R5, R7 ;  /* 0x0000000508027223 */ /* 0x000fc80000000107 */
[----:B------:R-:W-:Y:S01]  /*02d0*/  FFMA R2, R0, R2, R5 ;  /* 0x0000000200027223 */ /* 0x000fe20000000005 */
[C---:B------:R-:W-:Y:S01]  /*02e0*/  VIADD R0, R1.reuse, 0x8 ;  /* 0x0000000801007836 */ /* 0x040fe20000000000 */
[----:B------:R-:W-:Y:S01]  /*02f0*/  IADD3 R5, PT, PT, R1, 0x10, RZ ;  /* 0x0000001001057810 */ /* 0x000fe20007ffe0ff */
[----:B0-2---:R-:W-:Y:S06]  /*0300*/  @!P0 BRA `(.L_x_24) ;  /* 0x0000000000148947 */ /* 0x005fec0003800000 */
[----:B------:R-:W-:Y:S01]  /*0310*/  IMAD.MOV.U32 R45, RZ, RZ, R7 ;  /* 0x000000ffff2d7224 */ /* 0x000fe200078e0007 */
[----:B------:R-:W-:Y:S01]  /*0320*/  MOV R18, 0x350 ;  /* 0x0000035000127802 */ /* 0x000fe20000000f00 */
[----:B------:R-:W-:-:S07]  /*0330*/  IMAD.MOV.U32 R16, RZ, RZ, R8 ;  /* 0x000000ffff107224 */ /* 0x000fce00078e0008 */
[----:B-----5:R-:W-:Y:S05]  /*0340*/  CALL.REL.NOINC `($__internal_2_$__cuda_sm3x_div_rn_noftz_f32_slowpath) ;  /* 0x0000003400107944 */ /* 0x020fea0003c00000 */
[----:B------:R-:W-:-:S07]  /*0350*/  MOV R2, R19 ;  /* 0x0000001300027202 */ /* 0x000fce0000000f00 */
.L_x_24:
[----:B------:R-:W-:Y:S05]  /*0360*/  BSYNC.RECONVERGENT B0 ;  /* 0x0000000000007941 */ /* 0x000fea0003800200 */
.L_x_23:
[----:B------:R-:W0:Y:S01]  /*0370*/  F2F.F64.F32 R12, R36 ;  /* 0x00000024000c7310 */ /* 0x000e220000201800 */
[----:B------:R-:W-:Y:S01]  /*0380*/  BSSY.RECONVERGENT B0, `(.L_x_25) ;  /* 0x0000007000007945 */ /* 0x000fe20003800200 */
[----:B------:R-:W-:Y:S01]  /*0390*/  IMAD.MOV.U32 R34, RZ, RZ, RZ ;  /* 0x000000ffff227224 */ /* 0x000fe200078e00ff */
[----:B------:R-:W-:Y:S02]  /*03a0*/  MOV R35, 0x40080000 ;  /* 0x4008000000237802 */ /* 0x000fe40000000f00 */
[----:B------:R-:W-:Y:S01]  /*03b0*/  MOV R40, 0x3f0 ;  /* 0x000003f000287802 */ /* 0x000fe20000000f00 */
[----:B0-----:R-:W-:-:S10]  /*03c0*/  DADD R16, -RZ, |R12| ;  /* 0x00000000ff107229 */ /* 0x001fd4000000050c */
[----:B------:R-:W-:-:S07]  /*03d0*/  IMAD.MOV.U32 R39, RZ, RZ, R17 ;  /* 0x000000ffff277224 */ /* 0x000fce00078e0011 */
[----:B-----5:R-:W-:Y:S05]  /*03e0*/  CALL.REL.NOINC `($_Z18calculate_featuresPfS_iPiS_ii$__internal_accurate_pow) ;  /* 0x0000003800887944 */ /* 0x020fea0003c00000 */
[----:B------:R-:W-:Y:S05]  /*03f0*/  BSYNC.RECONVERGENT B0 ;  /* 0x0000000000007941 */ /* 0x000fea0003800200 */
.L_x_25:
[----:B------:R-:W-:Y:S01]  /*0400*/  DADD R14, R12, 3 ;  /* 0x400800000c0e7429 */ /* 0x000fe20000000000 */
[----:B------:R-:W-:Y:S01]  /*0410*/  FSETP.NEU.AND P1, PT, R36, RZ, PT ;  /* 0x000000ff2400720b */ /* 0x000fe20003f2d000 */
[----:B------:R-:W-:Y:S01]  /*0420*/  DADD R18, -RZ, -R16 ;  /* 0x00000000ff127229 */ /* 0x000fe20000000910 */
[----:B------:R-:W-:Y:S01]  /*0430*/  ISETP.GE.AND P0, PT, R13, RZ, PT ;  /* 0x000000ff0d00720c */ /* 0x000fe20003f06270 */
[----:B------:R-:W-:Y:S06]  /*0440*/  BSSY.RECONVERGENT B0, `(.L_x_26) ;  /* 0x000000f000007945 */ /* 0x000fec0003800200 */
[----:B------:R-:W-:-:S02]  /*0450*/  LOP3.LUT R14, R15, 0x7ff00000, RZ, 0xc0, !PT ;  /* 0x7ff000000f0e7812 */ /* 0x000fc400078ec0ff */
[----:B------:R-:W-:Y:S02]  /*0460*/  FSEL R16, R18, R16, !P0 ;  /* 0x0000001012107208 */ /* 0x000fe40004000000 */
[----:B------:R-:W-:Y:S01]  /*0470*/  ISETP.NE.AND P2, PT, R14, 0x7ff00000, PT ;  /* 0x7ff000000e00780c */ /* 0x000fe20003f45270 */
[----:B------:R-:W-:Y:S01]  /*0480*/  @!P1 IMAD.MOV.U32 R16, RZ, RZ, RZ ;  /* 0x000000ffff109224 */ /* 0x000fe200078e00ff */
[----:B------:R-:W-:Y:S01]  /*0490*/  FSEL R17, R19, R17, !P0 ;  /* 0x0000001113117208 */ /* 0x000fe20004000000 */
[----:B------:R-:W-:-:S10]  /*04a0*/  @!P1 IMAD.MOV.U32 R17, RZ, RZ, R13 ;  /* 0x000000ffff119224 */ /* 0x000fd400078e000d */
[----:B------:R-:W-:Y:S05]  /*04b0*/  @P2 BRA `(.L_x_27) ;  /* 0x00000000001c2947 */ /* 0x000fea0003800000 */
[----:B------:R-:W-:-:S13]  /*04c0*/  FSETP.NAN.AND P1, PT, R36, R36, PT ;  /* 0x000000242400720b */ /* 0x000fda0003f28000 */
[----:B------:R-:W-:Y:S01]  /*04d0*/  @P1 DADD R16, R12, 3 ;  /* 0x400800000c101429 */ /* 0x000fe20000000000 */
[----:B------:R-:W-:Y:S10]  /*04e0*/  @P1 BRA `(.L_x_27) ;  /* 0x0000000000101947 */ /* 0x000ff40003800000 */
[----:B------:R-:W-:-:S14]  /*04f0*/  DSETP.NEU.AND P1, PT, |R12|, +INF , PT ;  /* 0x7ff000000c00742a */ /* 0x000fdc0003f2d200 */
[----:B------:R-:W-:Y:S01]  /*0500*/  @!P1 MOV R11, 0xfff00000 ;  /* 0xfff00000000b9802 */ /* 0x000fe20000000f00 */
[----:B------:R-:W-:-:S03]  /*0510*/  @!P1 IMAD.MOV.U32 R16, RZ, RZ, RZ ;  /* 0x000000ffff109224 */ /* 0x000fc600078e00ff */
[----:B------:R-:W-:-:S07]  /*0520*/  @!P1 SEL R17, R11, 0x7ff00000, !P0 ;  /* 0x7ff000000b119807 */ /* 0x000fce0004000000 */
.L_x_27:
[----:B------:R-:W-:Y:S05]  /*0530*/  BSYNC.RECONVERGENT B0 ;  /* 0x0000000000007941 */ /* 0x000fea0003800200 */
.L_x_26:
[----:B------:R-:W-:Y:S01]  /*0540*/  DADD R16, RZ, R16 ;  /* 0x00000000ff107229 */ /* 0x000fe20000000010 */
[----:B------:R-:W-:Y:S01]  /*0550*/  FSETP.NEU.AND P0, PT, R36, 1, PT ;  /* 0x3f8000002400780b */ /* 0x000fe20003f0d000 */
[----:B------:R-:W-:Y:S01]  /*0560*/  IMAD.MOV.U32 R12, RZ, RZ, 0x1 ;  /* 0x00000001ff0c7424 */ /* 0x000fe200078e00ff */
[----:B------:R-:W-:Y:S07]  /*0570*/  BSSY.RECONVERGENT B0, `(.L_x_28) ;  /* 0x000001b000007945 */ /* 0x000fee0003800200 */
[----:B------:R-:W-:-:S02]  /*0580*/  FSEL R15, R17, 1.875, P0 ;  /* 0x3ff00000110f7808 */ /* 0x000fc40000000000 */
[----:B------:R-:W-:Y:S02]  /*0590*/  FSEL R14, R16, RZ, P0 ;  /* 0x000000ff100e7208 */ /* 0x000fe40000000000 */
[----:B------:R-:W0:Y:S04]  /*05a0*/  MUFU.RCP64H R13, R15 ;  /* 0x0000000f000d7308 */ /* 0x000e280000001800 */
[----:B0-----:R-:W-:-:S08]  /*05b0*/  DFMA R16, -R14, R12, 1 ;  /* 0x3ff000000e10742b */ /* 0x001fd0000000010c */
[----:B------:R-:W-:-:S08]  /*05c0*/  DFMA R16, R16, R16, R16 ;  /* 0x000000101010722b */ /* 0x000fd00000000010 */
[----:B------:R-:W-:Y:S01]  /*05d0*/  DFMA R16, R12, R16, R12 ;  /* 0x000000100c10722b */ /* 0x000fe2000000000c */
[----:B------:R-:W-:-:S04]  /*05e0*/  FMUL R12, R6, R9 ;  /* 0x00000009060c7220 */ /* 0x000fc80000400000 */
[----:B------:R-:W-:-:S03]  /*05f0*/  FMUL R42, R7, R12 ;  /* 0x0000000c072a7220 */ /* 0x000fc60000400000 */
[----:B------:R-:W-:-:S03]  /*0600*/  DFMA R12, -R14, R16, 1 ;  /* 0x3ff000000e0c742b */ /* 0x000fc60000000110 */
[----:B------:R-:W0:Y:S05]  /*0610*/  F2F.F64.F32 R42, R42 ;  /* 0x0000002a002a7310 */ /* 0x000e2a0000201800 */
[----:B------:R-:W-:-:S08]  /*0620*/  DFMA R12, R16, R12, R16 ;  /* 0x0000000c100c722b */ /* 0x000fd00000000010 */
[----:B0-----:R-:W-:Y:S01]  /*0630*/  DMUL R16, R12, R42 ;  /* 0x0000002a0c107228 */ /* 0x001fe20000000000 */
[----:B------:R-:W-:-:S07]  /*0640*/  FSETP.GEU.AND P1, PT, |R43|, 6.5827683646048100446e-37, PT ;  /* 0x036000002b00780b */ /* 0x000fce0003f2e200 */
[----:B------:R-:W-:-:S08]  /*0650*/  DFMA R18, -R14, R16, R42 ;  /* 0x000000100e12722b */ /* 0x000fd0000000012a */
[----:B------:R-:W-:-:S10]  /*0660*/  DFMA R12, R12, R18, R16 ;  /* 0x000000120c0c722b */ /* 0x000fd40000000010 */
[----:B------:R-:W-:-:S05]  /*0670*/  FFMA R11, RZ, R15, R13 ;  /* 0x0000000fff0b7223 */ /* 0x000fca000000000d */
[----:B------:R-:W-:-:S13]  /*0680*/  FSETP.GT.AND P0, PT, |R11|, 1.469367938527859385e-39, PT ;  /* 0x001000000b00780b */ /* 0x000fda0003f04200 */
[----:B------:R-:W-:Y:S05]  /*0690*/  @P0 BRA P1, `(.L_x_29) ;  /* 0x0000000000200947 */ /* 0x000fea0000800000 */
[----:B------:R-:W-:Y:S01]  /*06a0*/  MOV R16, R14 ;  /* 0x0000000e00107202 */ /* 0x000fe20000000f00 */
[----:B------:R-:W-:Y:S01]  /*06b0*/  IMAD.MOV.U32 R17, RZ, RZ, R15 ;  /* 0x000000ffff117224 */ /* 0x000fe200078e000f */
[----:B------:R-:W-:Y:S01]  /*06c0*/  MOV R19, R43 ;  /* 0x0000002b00137202 */ /* 0x000fe20000000f00 */
[----:B------:R-:W-:Y:S01]  /*06d0*/  IMAD.MOV.U32 R18, RZ, RZ, R42 ;  /* 0x000000ffff127224 */ /* 0x000fe200078e002a */
[----:B------:R-:W-:-:S07]  /*06e0*/  MOV R30, 0x700 ;  /* 0x00000700001e7802 */ /* 0x000fce0000000f00 */
[----:B------:R-:W-:Y:S05]  /*06f0*/  CALL.REL.NOINC `($__internal_1_$__cuda_sm20_div_rn_f64_full) ;  /* 0x0000002800bc7944 */ /* 0x000fea0003c00000 */
[----:B------:R-:W-:Y:S02]  /*0700*/  IMAD.MOV.U32 R12, RZ, RZ, R22 ;  /* 0x000000ffff0c7224 */ /* 0x000fe400078e0016 */
[----:B------:R-:W-:-:S07]  /*0710*/  IMAD.MOV.U32 R13, RZ, RZ, R23 ;  /* 0x000000ffff0d7224 */ /* 0x000fce00078e0017 */
.L_x_29:
[----:B------:R-:W-:Y:S05]  /*0720*/  BSYNC.RECONVERGENT B0 ;  /* 0x0000000000007941 */ /* 0x000fea0003800200 */
.L_x_28:
[----:B------:R-:W-:Y:S01]  /*0730*/  DSETP.NEU.AND P0, PT, R12, RZ, PT ;  /* 0x000000ff0c00722a */ /* 0x000fe20003f0d000 */
[----:B------:R-:W-:-:S13]  /*0740*/  BSSY.RECONVERGENT B0, `(.L_x_30) ;  /* 0x000000e000007945 */ /* 0x000fda0003800200 */
[----:B------:R-:W-:Y:S01]  /*0750*/  @!P0 CS2R R16, SRZ ;  /* 0x0000000000108805 */ /* 0x000fe2000001ff00 */
[----:B------:R-:W-:Y:S06]  /*0760*/  @!P0 BRA `(.L_x_31) ;  /* 0x00000000002c8947 */ /* 0x000fec0003800000 */
[----:B------:R-:W-:Y:S01]  /*0770*/  DADD R16, -RZ, |R12| ;  /* 0x00000000ff107229 */ /* 0x000fe2000000050c */
[----:B------:R-:W-:Y:S01]  /*0780*/  BSSY.RECONVERGENT B1, `(.L_x_32) ;  /* 0x0000007000017945 */ /* 0x000fe20003800200 */
[----:B------:R-:W-:Y:S01]  /*0790*/  ISETP.GE.AND P0, PT, R13, RZ, PT ;  /* 0x000000ff0d00720c */ /* 0x000fe20003f06270 */
[----:B------:R-:W-:Y:S01]  /*07a0*/  IMAD.MOV.U32 R34, RZ, RZ, 0x55555555 ;  /* 0x55555555ff227424 */ /* 0x000fe200078e00ff */
[----:B------:R-:W-:Y:S01]  /*07b0*/  MOV R40, 0x7f0 ;  /* 0x000007f000287802 */ /* 0x000fe20000000f00 */
[----:B------:R-:W-:-:S05]  /*07c0*/  IMAD.MOV.U32 R35, RZ, RZ, 0x3fd55555 ;  /* 0x3fd55555ff237424 */ /* 0x000fca00078e00ff */
[----:B------:R-:W-:-:S07]  /*07d0*/  MOV R39, R17 ;  /* 0x0000001100277202 */ /* 0x000fce0000000f00 */
[----:B------:R-:W-:Y:S05]  /*07e0*/  CALL.REL.NOINC `($_Z18calculate_featuresPfS_iPiS_ii$__internal_accurate_pow) ;  /* 0x0000003400887944 */ /* 0x000fea0003c00000 */
[----:B------:R-:W-:Y:S05]  /*07f0*/  BSYNC.RECONVERGENT B1 ;  /* 0x0000000000017941 */ /* 0x000fea0003800200 */
.L_x_32:
[----:B------:R-:W-:Y:S02]  /*0800*/  FSEL R16, R16, RZ, P0 ;  /* 0x000000ff10107208 */ /* 0x000fe40000000000 */
[----:B------:R-:W-:-:S07]  /*0810*/  FSEL R17, R17, -QNAN , P0 ;  /* 0xfff8000011117808 */ /* 0x000fce0000000000 */
.L_x_31:
[----:B------:R-:W-:Y:S05]  /*0820*/  BSYNC.RECONVERGENT B0 ;  /* 0x0000000000007941 */ /* 0x000fea0003800200 */
.L_x_30:
[----:B------:R-:W-:Y:S01]  /*0830*/  UMOV UR4, 0x55555555 ;  /* 0x5555555500047882 */ /* 0x000fe20000000000 */
[----:B------:R-:W-:Y:S01]  /*0840*/  UMOV UR5, 0x3fd55555 ;  /* 0x3fd5555500057882 */ /* 0x000fe20000000000 */
[----:B------:R-:W0:Y:S01]  /*0850*/  MUFU.RCP R11, R10 ;  /* 0x0000000a000b7308 */ /* 0x000e220000001000 */
[C---:B------:R-:W-:Y:S01]  /*0860*/  DADD R14, R12.reuse, UR4 ;  /* 0x000000040c0e7e29 */ /* 0x040fe20008000000 */
[----:B------:R-:W-:Y:S01]  /*0870*/  BSSY.RECONVERGENT B0, `(.L_x_33) ;  /* 0x000000e000007945 */ /* 0x000fe20003800200 */
[----:B------:R-:W-:-:S08]  /*0880*/  DSETP.NEU.AND P0, PT, R12, 1, PT ;  /* 0x3ff000000c00742a */ /* 0x000fd00003f0d000 */
[----:B------:R-:W-:-:S04]  /*0890*/  LOP3.LUT R14, R15, 0x7ff00000, RZ, 0xc0, !PT ;  /* 0x7ff000000f0e7812 */ /* 0x000fc800078ec0ff */
[----:B------:R-:W-:Y:S01]  /*08a0*/  ISETP.NE.AND P1, PT, R14, 0x7ff00000, PT ;  /* 0x7ff000000e00780c */ /* 0x000fe20003f25270 */
[----:B0-----:R-:W-:-:S04]  /*08b0*/  FFMA R14, -R10, R11, 1 ;  /* 0x3f8000000a0e7423 */ /* 0x001fc8000000010b */
[----:B------:R-:W-:Y:S01]  /*08c0*/  FFMA R14, R11, R14, R11 ;  /* 0x0000000e0b0e7223 */ /* 0x000fe2000000000b */
[----:B------:R-:W-:-:S07]  /*08d0*/  FADD R11, R6, -R9 ;  /* 0x80000009060b7221 */ /* 0x000fce0000000000 */
[----:B------:R-:W-:Y:S05]  /*08e0*/  @P1 BRA `(.L_x_34) ;  /* 0x0000000000181947 */ /* 0x000fea0003800000 */
[----:B------:R-:W-:-:S14]  /*08f0*/  DSETP.NAN.AND P1, PT, R12, R12, PT ;  /* 0x0000000c0c00722a */ /* 0x000fdc0003f28000 */
[----:B------:R-:W-:Y:S01]  /*0900*/  @P1 DADD R16, R12, UR4 ;  /* 0x000000040c101e29 */ /* 0x000fe20008000000 */
[----:B------:R-:W-:Y:S10]  /*0910*/  @P1 BRA `(.L_x_34) ;  /* 0x00000000000c1947 */ /* 0x000ff40003800000 */
[----:B------:R-:W-:-:S14]  /*0920*/  DSETP.NEU.AND P1, PT, |R12|, +INF , PT ;  /* 0x7ff000000c00742a */ /* 0x000fdc0003f2d200 */
[----:B------:R-:W-:Y:S01]  /*0930*/  @!P1 MOV R16, 0x0 ;  /* 0x0000000000109802 */ /* 0x000fe20000000f00 */
[----:B------:R-:W-:-:S07]  /*0940*/  @!P1 IMAD.MOV.U32 R17, RZ, RZ, 0x7ff00000 ;  /* 0x7ff00000ff119424 */ /* 0x000fce00078e00ff */
.L_x_34:
[----:B------:R-:W-:Y:S05]  /*0950*/  BSYNC.RECONVERGENT B0 ;  /* 0x0000000000007941 */ /* 0x000fea0003800200 */
.L_x_33:
[----:B------:R-:W0:Y:S01]  /*0960*/  FCHK P1, R11, R10 ;  /* 0x0000000a0b007302 */ /* 0x000e220000020000 */
[----:B------:R-:W-:Y:S01]  /*0970*/  FSEL R12, R16, RZ, P0 ;  /* 0x000000ff100c7208 */ /* 0x000fe20000000000 */
[----:B------:R-:W-:Y:S01]  /*0980*/  FFMA R15, R11, R14, RZ ;  /* 0x0000000e0b0f7223 */ /* 0x000fe200000000ff */
[----:B------:R-:W-:Y:S01]  /*0990*/  FSEL R13, R17, 1.875, P0 ;  /* 0x3ff00000110d7808 */ /* 0x000fe20000000000 */
[----:B------:R-:W-:Y:S02]  /*09a0*/  BSSY.RECONVERGENT B0, `(.L_x_35) ;  /* 0x000000a000007945 */ /* 0x000fe40003800200 */
[----:B------:R-:W-:Y:S02]  /*09b0*/  FFMA R32, -R10, R15, R11 ;  /* 0x0000000f0a207223 */ /* 0x000fe4000000010b */
[----:B------:R1:W2:Y:S02]  /*09c0*/  F2F.F32.F64 R33, R12 ;  /* 0x0000000c00217310 */ /* 0x0002a40000301000 */
[----:B------:R-:W-:Y:S01]  /*09d0*/  FFMA R32, R14, R32, R15 ;  /* 0x000000200e207223 */ /* 0x000fe2000000000f */
[----:B0-----:R-:W-:Y:S06]  /*09e0*/  @!P1 BRA `(.L_x_36) ;  /* 0x0000000000149947 */ /* 0x001fec0003800000 */
[----:B------:R-:W-:Y:S01]  /*09f0*/  IMAD.MOV.U32 R45, RZ, RZ, R11 ;  /* 0x000000ffff2d7224 */ /* 0x000fe200078e000b */
[----:B------:R-:W-:Y:S02]  /*0a00*/  MOV R16, R10 ;  /* 0x0000000a00107202 */ /* 0x000fe40000000f00 */
[----:B------:R-:W-:-:S07]  /*0a10*/  MOV R18, 0xa30 ;  /* 0x00000a3000127802 */ /* 0x000fce0000000f00 */
[----:B-12---:R-:W-:Y:S05]  /*0a20*/  CALL.REL.NOINC `($__internal_2_$__cuda_sm3x_div_rn_noftz_f32_slowpath) ;  /* 0x0000002c00587944 */ /* 0x006fea0003c00000 */
[----:B------:R-:W-:-:S07]  /*0a30*/  IMAD.MOV.U32 R32, RZ, RZ, R19 ;  /* 0x000000ffff207224 */ /* 0x000fce00078e0013 */
.L_x_36:
[----:B------:R-:W-:Y:S05]  /*0a40*/  BSYNC.RECONVERGENT B0 ;  /* 0x0000000000007941 */ /* 0x000fea0003800200 */
.L_x_35:
[----:B------:R-:W0:Y:S01]  /*0a50*/  MUFU.RCP R11, R8 ;  /* 0x00000008000b7308 */ /* 0x000e220000001000 */
[----:B------:R-:W-:Y:S07]  /*0a60*/  BSSY.RECONVERGENT B0, `(.L_x_37) ;  /* 0x000000d000007945 */ /* 0x000fee0003800200 */
[----:B------:R-:W3:Y:S01]  /*0a70*/  FCHK P0, R6, R8 ;  /* 0x0000000806007302 */ /* 0x000ee20000000000 */
[----:B0-----:R-:W-:-:S04]  /*0a80*/  FFMA R10, -R8, R11, 1 ;  /* 0x3f800000080a7423 */ /* 0x001fc8000000010b */
[----:B-1----:R-:W-:-:S04]  /*0a90*/  FFMA R12, R11, R10, R11 ;  /* 0x0000000a0b0c7223 */ /* 0x002fc8000000000b */
[----:B------:R-:W-:-:S04]  /*0aa0*/  FFMA R13, R6, R12, RZ ;  /* 0x0000000c060d7223 */ /* 0x000fc800000000ff */
[----:B------:R-:W-:-:S04]  /*0ab0*/  FFMA R10, -R8, R13, R6 ;  /* 0x0000000d080a7223 */ /* 0x000fc80000000106 */
[----:B------:R-:W-:Y:S01]  /*0ac0*/  FFMA R13, R12, R10, R13 ;  /* 0x0000000a0c0d7223 */ /* 0x000fe2000000000d */
[----:B---3--:R-:W-:Y:S06]  /*0ad0*/  @!P0 BRA `(.L_x_38) ;  /* 0x0000000000148947 */ /* 0x008fec0003800000 */
[----:B------:R-:W-:Y:S01]  /*0ae0*/  IMAD.MOV.U32 R45, RZ, RZ, R6 ;  /* 0x000000ffff2d7224 */ /* 0x000fe200078e0006 */
[----:B------:R-:W-:Y:S02]  /*0af0*/  MOV R16, R8 ;  /* 0x0000000800107202 */ /* 0x000fe40000000f00 */
[----:B------:R-:W-:-:S07]  /*0b00*/  MOV R18, 0xb20 ;  /* 0x00000b2000127802 */ /* 0x000fce0000000f00 */
[----:B--2---:R-:W-:Y:S05]  /*0b10*/  CALL.REL.NOINC `($__internal_2_$__cuda_sm3x_div_rn_noftz_f32_slowpath) ;  /* 0x0000002c001c7944 */ /* 0x004fea0003c00000 */
[----:B------:R-:W-:-:S07]  /*0b20*/  IMAD.MOV.U32 R13, RZ, RZ, R19 ;  /* 0x000000ffff0d7224 */ /* 0x000fce00078e0013 */
.L_x_38:
[----:B------:R-:W-:Y:S05]  /*0b30*/  BSYNC.RECONVERGENT B0 ;  /* 0x0000000000007941 */ /* 0x000fea0003800200 */
.L_x_37:
[C---:B------:R-:W-:Y:S01]  /*0b40*/  FMUL R10, R13.reuse, 8388608 ;  /* 0x4b0000000d0a7820 */ /* 0x040fe20000400000 */
[----:B------:R-:W-:Y:S01]  /*0b50*/  FSETP.GEU.AND P0, PT, R13, 1.175494350822287508e-38, PT ;  /* 0x008000000d00780b */ /* 0x000fe20003f0e000 */
[----:B------:R-:W-:Y:S01]  /*0b60*/  IMAD.MOV.U32 R17, RZ, RZ, 0x3e055027 ;  /* 0x3e055027ff117424 */ /* 0x000fe200078e00ff */
[----:B------:R-:W0:Y:S01]  /*0b70*/  MUFU.RCP R19, R8 ;  /* 0x0000000800137308 */ /* 0x000e220000001000 */
[----:B------:R-:W-:Y:S01]  /*0b80*/  BSSY.RECONVERGENT B0, `(.L_x_39) ;  /* 0x0000026000007945 */ /* 0x000fe20003800200 */
[----:B------:R-:W-:-:S04]  /*0b90*/  FSEL R10, R10, R13, !P0 ;  /* 0x0000000d0a0a7208 */ /* 0x000fc80004000000 */
[C---:B------:R-:W-:Y:S01]  /*0ba0*/  FSETP.NEU.AND P1, PT, R10.reuse, RZ, PT ;  /* 0x000000ff0a00720b */ /* 0x040fe20003f2d000 */
[----:B------:R-:W-:-:S05]  /*0bb0*/  VIADD R11, R10, 0xc0d55555 ;  /* 0xc0d555550a0b7836 */ /* 0x000fca0000000000 */
[----:B------:R-:W-:-:S04]  /*0bc0*/  LOP3.LUT R15, R11, 0xff800000, RZ, 0xc0, !PT ;  /* 0xff8000000b0f7812 */ /* 0x000fc800078ec0ff */
[----:B------:R-:W-:Y:S01]  /*0bd0*/  IADD3 R11, PT, PT, R10, -R15, RZ ;  /* 0x8000000f0a0b7210 */ /* 0x000fe20007ffe0ff */
[----:B0-----:R-:W-:Y:S01]  /*0be0*/  FFMA R16, -R8, R19, 1 ;  /* 0x3f80000008107423 */ /* 0x001fe20000000113 */
[----:B------:R-:W-:Y:S01]  /*0bf0*/  I2FP.F32.S32 R12, R15 ;  /* 0x0000000f000c7245 */ /* 0x000fe20000201400 */
[----:B------:R-:W-:Y:S02]  /*0c00*/  IMAD.MOV.U32 R15, RZ, RZ, 0x7f800000 ;  /* 0x7f800000ff0f7424 */ /* 0x000fe400078e00ff */
[----:B------:R-:W-:Y:S01]  /*0c10*/  FADD R14, R11, -1 ;  /* 0xbf8000000b0e7421 */ /* 0x000fe20000000000 */
[----:B------:R-:W-:-:S03]  /*0c20*/  FFMA R19, R19, R16, R19 ;  /* 0x0000001013137223 */ /* 0x000fc60000000013 */
[----:B------:R-:W-:-:S04]  /*0c30*/  FFMA R11, R14, -R17, 0.14084610342979431152 ;  /* 0x3e1039f60e0b7423 */ /* 0x000fc80000000811 */
[----:B------:R-:W-:-:S04]  /*0c40*/  FFMA R11, R14, R11, -0.12148627638816833496 ;  /* 0xbdf8cdcc0e0b7423 */ /* 0x000fc8000000000b */
[----:B------:R-:W-:-:S04]  /*0c50*/  FFMA R11, R14, R11, 0.13980610668659210205 ;  /* 0x3e0f29550e0b7423 */ /* 0x000fc8000000000b */
[----:B------:R-:W-:-:S04]  /*0c60*/  FFMA R11, R14, R11, -0.16684235632419586182 ;  /* 0xbe2ad8b90e0b7423 */ /* 0x000fc8000000000b */
[----:B------:R-:W-:-:S04]  /*0c70*/  FFMA R11, R14, R11, 0.20012299716472625732 ;  /* 0x3e4ced0b0e0b7423 */ /* 0x000fc8000000000b */
[----:B------:R-:W-:-:S04]  /*0c80*/  FFMA R11, R14, R11, -0.24999669194221496582 ;  /* 0xbe7fff220e0b7423 */ /* 0x000fc8000000000b */
[----:B------:R-:W-:-:S04]  /*0c90*/  FFMA R11, R14, R11, 0.33333182334899902344 ;  /* 0x3eaaaa780e0b7423 */ /* 0x000fc8000000000b */
[----:B------:R-:W-:Y:S01]  /*0ca0*/  FFMA R17, R14, R11, -0.5 ;  /* 0xbf0000000e117423 */ /* 0x000fe2000000000b */
[----:B------:R-:W-:Y:S02]  /*0cb0*/  FSEL R11, RZ, -23, P0 ;  /* 0xc1b80000ff0b7808 */ /* 0x000fe40000000000 */
[----:B------:R-:W-:Y:S01]  /*0cc0*/  ISETP.GT.U32.AND P0, PT, R10, 0x7f7fffff, PT ;  /* 0x7f7fffff0a00780c */ /* 0x000fe20003f04070 */
[----:B------:R-:W-:Y:S02]  /*0cd0*/  FMUL R17, R14, R17 ;  /* 0x000000110e117220 */ /* 0x000fe40000400000 */
[----:B------:R-:W-:Y:S01]  /*0ce0*/  FFMA R11, R12, 1.1920928955078125e-07, R11 ;  /* 0x340000000c0b7823 */ /* 0x000fe2000000000b */
[----:B------:R-:W-:Y:S01]  /*0cf0*/  FFMA R12, R9, R19, RZ ;  /* 0x00000013090c7223 */ /* 0x000fe200000000ff */
[----:B------:R-:W-:-:S04]  /*0d00*/  FFMA R14, R14, R17, R14 ;  /* 0x000000110e0e7223 */ /* 0x000fc8000000000e */
[----:B------:R-:W-:-:S04]  /*0d10*/  FFMA R11, R11, 0.69314718246459960938, R14 ;  /* 0x3f3172180b0b7823 */ /* 0x000fc8000000000e */
[----:B------:R-:W-:Y:S01]  /*0d20*/  @P0 FFMA R11, R10, R15, +INF ;  /* 0x7f8000000a0b0423 */ /* 0x000fe2000000000f */
[----:B------:R-:W0:Y:S01]  /*0d30*/  FCHK P0, R9, R8 ;  /* 0x0000000809007302 */ /* 0x000e220000000000 */
[----:B------:R-:W-:-:S03]  /*0d40*/  FFMA R15, -R8, R12, R9 ;  /* 0x0000000c080f7223 */ /* 0x000fc60000000109 */
[----:B------:R-:W-:Y:S01]  /*0d50*/  FSEL R10, R11, -INF , P1 ;  /* 0xff8000000b0a7808 */ /* 0x000fe20000800000 */
[----:B------:R-:W-:-:S04]  /*0d60*/  FFMA R11, R19, R15, R12 ;  /* 0x0000000f130b7223 */ /* 0x000fc8000000000c */
[----:B------:R-:W-:Y:S01]  /*0d70*/  FFMA R10, R10, R13, RZ ;  /* 0x0000000d0a0a7223 */ /* 0x000fe200000000ff */
[----:B0-----:R-:W-:Y:S06]  /*0d80*/  @!P0 BRA `(.L_x_40) ;  /* 0x0000000000148947 */ /* 0x001fec0003800000 */
[----:B------:R-:W-:Y:S01]  /*0d90*/  MOV R16, R8 ;  /* 0x0000000800107202 */ /* 0x000fe20000000f00 */
[----:B------:R-:W-:Y:S01]  /*0da0*/  IMAD.MOV.U32 R45, RZ, RZ, R9 ;  /* 0x000000ffff2d7224 */ /* 0x000fe200078e0009 */
[----:B------:R-:W-:-:S07]  /*0db0*/  MOV R18, 0xdd0 ;  /* 0x00000dd000127802 */ /* 0x000fce0000000f00 */
[----:B--2---:R-:W-:Y:S05]  /*0dc0*/  CALL.REL.NOINC `($__internal_2_$__cuda_sm3x_div_rn_noftz_f32_slowpath) ;  /* 0x0000002800707944 */ /* 0x004fea0003c00000 */
[----:B------:R-:W-:-:S07]  /*0dd0*/  IMAD.MOV.U32 R11, RZ, RZ, R19 ;  /* 0x000000ffff0b7224 */ /* 0x000fce00078e0013 */
.L_x_40:
[----:B------:R-:W-:Y:S05]  /*0de0*/  BSYNC.RECONVERGENT B0 ;  /* 0x0000000000007941 */ /* 0x000fea0003800200 */
.L_x_39:
[C---:B------:R-:W-:Y:S01]  /*0df0*/  FMUL R13, R2.reuse, 8388608 ;  /* 0x4b000000020d7820 */ /* 0x040fe20000400000 */
[C---:B------:R-:W-:Y:S01]  /*0e00*/  FMUL R8, R11.reuse, 8388608 ;  /* 0x4b0000000b087820 */ /* 0x040fe20000400000 */
[----:B------:R-:W-:Y:S01]  /*0e10*/  FSETP.GEU.AND P1, PT, R2, 1.175494350822287508e-38, PT ;  /* 0x008000000200780b */ /* 0x000fe20003f2e000 */
[----:B------:R-:W-:Y:S01]  /*0e20*/  IMAD.MOV.U32 R16, RZ, RZ, 0x3e055027 ;  /* 0x3e055027ff107424 */ /* 0x000fe200078e00ff */
[----:B------:R-:W-:Y:S01]  /*0e30*/  FSETP.GEU.AND P0, PT, R11, 1.175494350822287508e-38, PT ;  /* 0x008000000b00780b */ /* 0x000fe20003f0e000 */
[----:B------:R-:W-:Y:S01]  /*0e40*/  FADD R9, R9, -R7 ;  /* 0x8000000709097221 */ /* 0x000fe20000000000 */
[----:B------:R-:W-:Y:S01]  /*0e50*/  FSEL R12, R13, R2, !P1 ;  /* 0x000000020d0c7208 */ /* 0x000fe20004800000 */
[----:B------:R-:W-:Y:S01]  /*0e60*/  BSSY.RECONVERGENT B0, `(.L_x_41) ;  /* 0x000003e000007945 */ /* 0x000fe20003800200 */
[----:B------:R-:W-:Y:S02]  /*0e70*/  FSEL R8, R8, R11, !P0 ;  /* 0x0000000b08087208 */ /* 0x000fe40004000000 */
[C---:B------:R-:W-:Y:S01]  /*0e80*/  FSETP.NEU.AND P2, PT, R12.reuse, RZ, PT ;  /* 0x000000ff0c00720b */ /* 0x040fe20003f4d000 */
[----:B------:R-:W-:Y:S01]  /*0e90*/  VIADD R17, R12, 0xc0d55555 ;  /* 0xc0d555550c117836 */ /* 0x000fe20000000000 */
[----:B------:R-:W-:-:S04]  /*0ea0*/  IADD3 R13, PT, PT, R8, -0x3f2aaaab, RZ ;  /* 0xc0d55555080d7810 */ /* 0x000fc80007ffe0ff */
[----:B------:R-:W-:Y:S02]  /*0eb0*/  LOP3.LUT R19, R13, 0xff800000, RZ, 0xc0, !PT ;  /* 0xff8000000d137812 */ /* 0x000fe400078ec0ff */
[----:B------:R-:W-:-:S03]  /*0ec0*/  LOP3.LUT R17, R17, 0xff800000, RZ, 0xc0, !PT ;  /* 0xff80000011117812 */ /* 0x000fc600078ec0ff */
[----:B------:R-:W-:Y:S01]  /*0ed0*/  IMAD.IADD R14, R8, 0x1, -R19 ;  /* 0x00000001080e7824 */ /* 0x000fe200078e0a13 */
[----:B------:R-:W-:Y:S02]  /*0ee0*/  IADD3 R13, PT, PT, R12, -R17, RZ ;  /* 0x800000110c0d7210 */ /* 0x000fe40007ffe0ff */
[----:B------:R-:W-:Y:S01]  /*0ef0*/  I2FP.F32.S32 R19, R19 ;  /* 0x0000001300137245 */ /* 0x000fe20000201400 */
[----:B------:R-:W-:Y:S01]  /*0f00*/  FADD R14, R14, -1 ;  /* 0xbf8000000e0e7421 */ /* 0x000fe20000000000 */
[----:B------:R-:W-:Y:S01]  /*0f10*/  I2FP.F32.S32 R17, R17 ;  /* 0x0000001100117245 */ /* 0x000fe20000201400 */
[----:B------:R-:W-:Y:S02]  /*0f20*/  FADD R13, R13, -1 ;  /* 0xbf8000000d0d7421 */ /* 0x000fe40000000000 */
[-C--:B------:R-:W-:Y:S02]  /*0f30*/  FFMA R15, R14, -R16.reuse, 0.14084610342979431152 ;  /* 0x3e1039f60e0f7423 */ /* 0x080fe40000000810 */
[----:B------:R-:W-:-:S02]  /*0f40*/  FFMA R16, R13, -R16, 0.14084610342979431152 ;  /* 0x3e1039f60d107423 */ /* 0x000fc40000000810 */
[C---:B------:R-:W-:Y:S02]  /*0f50*/  FFMA R15, R14.reuse, R15, -0.12148627638816833496 ;  /* 0xbdf8cdcc0e0f7423 */ /* 0x040fe4000000000f */
[C---:B------:R-:W-:Y:S02]  /*0f60*/  FFMA R16, R13.reuse, R16, -0.12148627638816833496 ;  /* 0xbdf8cdcc0d107423 */ /* 0x040fe40000000010 */
[C---:B------:R-:W-:Y:S02]  /*0f70*/  FFMA R15, R14.reuse, R15, 0.13980610668659210205 ;  /* 0x3e0f29550e0f7423 */ /* 0x040fe4000000000f */
[C---:B------:R-:W-:Y:S02]  /*0f80*/  FFMA R16, R13.reuse, R16, 0.13980610668659210205 ;  /* 0x3e0f29550d107423 */ /* 0x040fe40000000010 */
[C---:B------:R-:W-:Y:S02]  /*0f90*/  FFMA R21, R14.reuse, R15, -0.16684235632419586182 ;  /* 0xbe2ad8b90e157423 */ /* 0x040fe4000000000f */
[C---:B------:R-:W-:Y:S01]  /*0fa0*/  FFMA R18, R13.reuse, R16, -0.16684235632419586182 ;  /* 0xbe2ad8b90d127423 */ /* 0x040fe20000000010 */
[----:B------:R-:W-:Y:S01]  /*0fb0*/  FSEL R16, RZ, -23, P0 ;  /* 0xc1b80000ff107808 */ /* 0x000fe20000000000 */
[----:B------:R-:W-:Y:S01]  /*0fc0*/  FFMA R21, R14, R21, 0.20012299716472625732 ;  /* 0x3e4ced0b0e157423 */ /* 0x000fe20000000015 */
[----:B------:R-:W-:Y:S01]  /*0fd0*/  ISETP.GT.U32.AND P0, PT, R8, 0x7f7fffff, PT ;  /* 0x7f7fffff0800780c */ /* 0x000fe20003f04070 */
[----:B------:R-:W-:Y:S01]  /*0fe0*/  FFMA R18, R13, R18, 0.20012299716472625732 ;  /* 0x3e4ced0b0d127423 */ /* 0x000fe20000000012 */
[----:B------:R-:W0:Y:S01]  /*0ff0*/  MUFU.RCP R15, R6 ;  /* 0x00000006000f7308 */ /* 0x000e220000001000 */
[----:B------:R-:W-:Y:S01]  /*1000*/  FFMA R21, R14, R21, -0.24999669194221496582 ;  /* 0xbe7fff220e157423 */ /* 0x000fe20000000015 */
[----:B------:R-:W-:Y:S01]  /*1010*/  FFMA R16, R19, 1.1920928955078125e-07, R16 ;  /* 0x3400000013107823 */ /* 0x000fe20000000010 */
[----:B------:R-:W-:-:S02]  /*1020*/  FFMA R18, R13, R18, -0.24999669194221496582 ;  /* 0xbe7fff220d127423 */ /* 0x000fc40000000012 */
[C---:B------:R-:W-:Y:S02]  /*1030*/  FFMA R21, R14.reuse, R21, 0.33333182334899902344 ;  /* 0x3eaaaa780e157423 */ /* 0x040fe40000000015 */
[C---:B------:R-:W-:Y:S01]  /*1040*/  FFMA R20, R13.reuse, R18, 0.33333182334899902344 ;  /* 0x3eaaaa780d147423 */ /* 0x040fe20000000012 */
[----:B------:R-:W-:Y:S01]  /*1050*/  FSEL R18, RZ, -23, P1 ;  /* 0xc1b80000ff127808 */ /* 0x000fe20000800000 */
[----:B------:R-:W-:Y:S01]  /*1060*/  FFMA R21, R14, R21, -0.5 ;  /* 0xbf0000000e157423 */ /* 0x000fe20000000015 */
[----:B------:R-:W-:Y:S01]  /*1070*/  ISETP.GT.U32.AND P1, PT, R12, 0x7f7fffff, PT ;  /* 0x7f7fffff0c00780c */ /* 0x000fe20003f24070 */
[----:B------:R-:W-:Y:S02]  /*1080*/  FFMA R20, R13, R20, -0.5 ;  /* 0xbf0000000d147423 */ /* 0x000fe40000000014 */
[----:B------:R-:W-:Y:S01]  /*1090*/  FMUL R21, R14, R21 ;  /* 0x000000150e157220 */ /* 0x000fe20000400000 */
[----:B------:R-:W-:Y:S01]  /*10a0*/  FFMA R17, R17, 1.1920928955078125e-07, R18 ;  /* 0x3400000011117823 */ /* 0x000fe20000000012 */
[----:B------:R-:W-:-:S02]  /*10b0*/  FMUL R20, R13, R20 ;  /* 0x000000140d147220 */ /* 0x000fc40000400000 */
[----:B------:R-:W-:Y:S01]  /*10c0*/  FFMA R21, R14, R21, R14 ;  /* 0x000000150e157223 */ /* 0x000fe2000000000e */
[----:B0-----:R-:W-:Y:S01]  /*10d0*/  FFMA R14, -R6, R15, 1 ;  /* 0x3f800000060e7423 */ /* 0x001fe2000000010f */
[----:B------:R-:W-:Y:S01]  /*10e0*/  FFMA R20, R13, R20, R13 ;  /* 0x000000140d147223 */ /* 0x000fe2000000000d */
[----:B------:R-:W-:Y:S02]  /*10f0*/  IMAD.MOV.U32 R13, RZ, RZ, 0x7f800000 ;  /* 0x7f800000ff0d7424 */ /* 0x000fe400078e00ff */
[----:B------:R-:W-:Y:S01]  /*1100*/  FFMA R16, R16, 0.69314718246459960938, R21 ;  /* 0x3f31721810107823 */ /* 0x000fe20000000015 */
[----:B------:R-:W-:Y:S01]  /*1110*/  FFMA R18, R15, R14, R15 ;  /* 0x0000000e0f127223 */ /* 0x000fe2000000000f */
[----:B------:R-:W-:Y:S01]  /*1120*/  FFMA R17, R17, 0.69314718246459960938, R20 ;  /* 0x3f31721811117823 */ /* 0x000fe20000000014 */
[CC--:B------:R-:W-:Y:S01]  /*1130*/  @P0 FFMA R16, R8.reuse, R13.reuse, +INF ;  /* 0x7f80000008100423 */ /* 0x0c0fe2000000000d */
[----:B------:R-:W-:Y:S01]  /*1140*/  FSETP.NEU.AND P0, PT, R8, RZ, PT ;  /* 0x000000ff0800720b */ /* 0x000fe20003f0d000 */
[----:B------:R-:W-:Y:S01]  /*1150*/  @P1 FFMA R17, R12, R13, +INF ;  /* 0x7f8000000c111423 */ /* 0x000fe2000000000d */
[----:B------:R-:W-:-:S02]  /*1160*/  FFMA R15, R9, R18, RZ ;  /* 0x00000012090f7223 */ /* 0x000fc400000000ff */
[----:B------:R-:W-:Y:S02]  /*1170*/  FSEL R13, R16, -INF , P0 ;  /* 0xff800000100d7808 */ /* 0x000fe40000000000 */
[----:B------:R-:W-:Y:S01]  /*1180*/  FSEL R14, R17, -INF , P2 ;  /* 0xff800000110e7808 */ /* 0x000fe20001000000 */
[----:B------:R-:W-:Y:S02]  /*1190*/  FFMA R8, -R6, R15, R9 ;  /* 0x0000000f06087223 */ /* 0x000fe40000000109 */
[----:B------:R-:W-:Y:S02]  /*11a0*/  FFMA R13, R13, R11, R10 ;  /* 0x0000000b0d0d7223 */ /* 0x000fe4000000000a */
[----:B------:R-:W-:Y:S01]  /*11b0*/  FFMA R15, R18, R8, R15 ;  /* 0x00000008120f7223 */ /* 0x000fe2000000000f */
[----:B------:R-:W0:Y:S01]  /*11c0*/  FCHK P0, R9, R6 ;  /* 0x0000000609007302 */ /* 0x000e220000000000 */
[----:B------:R-:W-:Y:S01]  /*11d0*/  FFMA R14, R14, R2, R13 ;  /* 0x000000020e0e7223 */ /* 0x000fe2000000000d */
[----:B0-----:R-:W-:Y:S06]  /*11e0*/  @!P0 BRA `(.L_x_42) ;  /* 0x0000000000148947 */ /* 0x001fec0003800000 */
[----:B------:R-:W-:Y:S01]  /*11f0*/  MOV R45, R9 ;  /* 0x00000009002d7202 */ /* 0x000fe20000000f00 */
[----:B------:R-:W-:Y:S01]  /*1200*/  IMAD.MOV.U32 R16, RZ, RZ, R6 ;  /* 0x000000ffff107224 */ /* 0x000fe200078e0006 */
[----:B------:R-:W-:-:S07]  /*1210*/  MOV R18, 0x1230 ;  /* 0x0000123000127802 */ /* 0x000fce0000000f00 */
[----:B--2---:R-:W-:Y:S05]  /*1220*/  CALL.REL.NOINC `($__internal_2_$__cuda_sm3x_div_rn_noftz_f32_slowpath) ;  /* 0x0000002400587944 */ /* 0x004fea0003c00000 */
[----:B------:R-:W-:-:S07]  /*1230*/  IMAD.MOV.U32 R15, RZ, RZ, R19 ;  /* 0x000000ffff0f7224 */ /* 0x000fce00078e0013 */
.L_x_42:
[----:B------:R-:W-:Y:S05]  /*1240*/  BSYNC.RECONVERGENT B0 ;  /* 0x0000000000007941 */ /* 0x000fea0003800200 */
.L_x_41:
[----:B------:R-:W0:Y:S01]  /*1250*/  MUFU.RCP R9, R6 ;  /* 0x0000000600097308 */ /* 0x000e220000001000 */
[----:B------:R-:W-:Y:S07]  /*1260*/  BSSY.RECONVERGENT B0, `(.L_x_43) ;  /* 0x000000d000007945 */ /* 0x000fee0003800200 */
[----:B------:R-:W1:Y:S01]  /*1270*/  FCHK P0, R7, R6 ;  /* 0x0000000607007302 */ /* 0x000e620000000000 */
[----:B0-----:R-:W-:-:S04]  /*1280*/  FFMA R8, -R6, R9, 1 ;  /* 0x3f80000006087423 */ /* 0x001fc80000000109 */
[----:B------:R-:W-:-:S04]  /*1290*/  FFMA R10, R9, R8, R9 ;  /* 0x00000008090a7223 */ /* 0x000fc80000000009 */
[----:B------:R-:W-:-:S04]  /*12a0*/  FFMA R13, R7, R10, RZ ;  /* 0x0000000a070d7223 */ /* 0x000fc800000000ff */
[----:B------:R-:W-:-:S04]  /*12b0*/  FFMA R8, -R6, R13, R7 ;  /* 0x0000000d06087223 */ /* 0x000fc80000000107 */
[----:B------:R-:W-:Y:S01]  /*12c0*/  FFMA R13, R10, R8, R13 ;  /* 0x000000080a0d7223 */ /* 0x000fe2000000000d */
[----:B-1----:R-:W-:Y:S06]  /*12d0*/  @!P0 BRA `(.L_x_44) ;  /* 0x0000000000148947 */ /* 0x002fec0003800000 */
[----:B------:R-:W-:Y:S01]  /*12e0*/  MOV R45, R7 ;  /* 0x00000007002d7202 */ /* 0x000fe20000000f00 */
[----:B------:R-:W-:Y:S01]  /*12f0*/  IMAD.MOV.U32 R16, RZ, RZ, R6 ;  /* 0x000000ffff107224 */ /* 0x000fe200078e0006 */
[----:B------:R-:W-:-:S07]  /*1300*/  MOV R18, 0x1320 ;  /* 0x0000132000127802 */ /* 0x000fce0000000f00 */
[----:B--2---:R-:W-:Y:S05]  /*1310*/  CALL.REL.NOINC `($__internal_2_$__cuda_sm3x_div_rn_noftz_f32_slowpath) ;  /* 0x00000024001c7944 */ /* 0x004fea0003c00000 */
[----:B------:R-:W-:-:S07]  /*1320*/  IMAD.MOV.U32 R13, RZ, RZ, R19 ;  /* 0x000000ffff0d7224 */ /* 0x000fce00078e0013 */
.L_x_44:
[----:B------:R-:W-:Y:S05]  /*1330*/  BSYNC.RECONVERGENT B0 ;  /* 0x0000000000007941 */ /* 0x000fea0003800200 */
.L_x_43:
[----:B------:R-:W0:Y:S01]  /*1340*/  MUFU.RCP R9, R6 ;  /* 0x0000000600097308 */ /* 0x000e220000001000 */
[C---:B------:R-:W-:Y:S01]  /*1350*/  FADD R45, R6.reuse, -R7 ;  /* 0x80000007062d7221 */ /* 0x040fe20000000000 */
[----:B------:R-:W-:Y:S06]  /*1360*/  BSSY.RECONVERGENT B0, `(.L_x_45) ;  /* 0x000000c000007945 */ /* 0x000fec0003800200 */
[----:B------:R-:W1:Y:S01]  /*1370*/  FCHK P0, R45, R6 ;  /* 0x000000062d007302 */ /* 0x000e620000000000 */
[----:B0-----:R-:W-:-:S04]  /*1380*/  FFMA R12, -R6, R9, 1 ;  /* 0x3f800000060c7423 */ /* 0x001fc80000000109 */
[----:B------:R-:W-:-:S04]  /*1390*/  FFMA R12, R9, R12, R9 ;  /* 0x0000000c090c7223 */ /* 0x000fc80000000009 */
[----:B------:R-:W-:-:S04]  /*13a0*/  FFMA R7, R12, R45, RZ ;  /* 0x0000002d0c077223 */ /* 0x000fc800000000ff */
[----:B------:R-:W-:-:S04]  /*13b0*/  FFMA R8, -R6, R7, R45 ;  /* 0x0000000706087223 */ /* 0x000fc8000000012d */
[----:B------:R-:W-:Y:S01]  /*13c0*/  FFMA R12, R12, R8, R7 ;  /* 0x000000080c0c7223 */ /* 0x000fe20000000007 */
[----:B-1----:R-:W-:Y:S06]  /*13d0*/  @!P0 BRA `(.L_x_46) ;  /* 0x0000000000108947 */ /* 0x002fec0003800000 */
[----:B------:R-:W-:Y:S02]  /*13e0*/  MOV R16, R6 ;  /* 0x0000000600107202 */ /* 0x000fe40000000f00 */
[----:B------:R-:W-:-:S07]  /*13f0*/  MOV R18, 0x1410 ;  /* 0x0000141000127802 */ /* 0x000fce0000000f00 */
[----:B--2---:R-:W-:Y:S05]  /*1400*/  CALL.REL.NOINC `($__internal_2_$__cuda_sm3x_div_rn_noftz_f32_slowpath) ;  /* 0x0000002000e07944 */ /* 0x004fea0003c00000 */
[----:B------:R-:W-:-:S07]  /*1410*/  IMAD.MOV.U32 R12, RZ, RZ, R19 ;  /* 0x000000ffff0c7224 */ /* 0x000fce00078e0013 */
.L_x_46:
[----:B------:R-:W-:Y:S05]  /*1420*/  BSYNC.RECONVERGENT B0 ;  /* 0x0000000000007941 */ /* 0x000fea0003800200 */
.L_x_45:
[----:B------:R-:W-:Y:S01]  /*1430*/  UMOV UR4, 0x54442d18 ;  /* 0x54442d1800047882 */ /* 0x000fe20000000000 */
[----:B------:R-:W-:Y:S01]  /*1440*/  UMOV UR5, 0x402921fb ;  /* 0x402921fb00057882 */ /* 0x000fe20000000000 */
[----:B------:R-:W-:Y:S01]  /*1450*/  IMAD.MOV.U32 R6, RZ, RZ, 0x1 ;  /* 0x00000001ff067424 */ /* 0x000fe200078e00ff */
[----:B------:R-:W-:Y:S01]  /*1460*/  DFMA R42, R42, UR4, RZ ;  /* 0x000000042a2a7c2b */ /* 0x000fe200080000ff */
[----:B------:R-:W0:Y:S01]  /*1470*/  LDCU UR4, c[0x0][0x3ac] ;  /* 0x00007580ff0477ac */ /* 0x000e220008000800 */
[----:B------:R-:W-:Y:S04]  /*1480*/  BSSY.RECONVERGENT B0, `(.L_x_47) ;  /* 0x0000018000007945 */ /* 0x000fe80003800200 */
[----:B------:R-:W1:Y:S01]  /*1490*/  MUFU.RCP64H R7, R43 ;  /* 0x0000002b00077308 */ /* 0x000e620000001800 */
[----:B0-----:R-:W-:Y:S01]  /*14a0*/  UIMAD UR4, UR4, 0x3, URZ ;  /* 0x00000003040478a4 */ /* 0x001fe2000f8e02ff */
[----:B-1----:R-:W-:-:S08]  /*14b0*/  DFMA R8, -R42, R6, 1 ;  /* 0x3ff000002a08742b */ /* 0x002fd00000000106 */
[----:B------:R-:W-:-:S08]  /*14c0*/  DFMA R8, R8, R8, R8 ;  /* 0x000000080808722b */ /* 0x000fd00000000008 */
[----:B------:R-:W-:Y:S02]  /*14d0*/  DFMA R6, R6, R8, R6 ;  /* 0x000000080606722b */ /* 0x000fe40000000006 */
[----:B------:R-:W0:Y:S06]  /*14e0*/  I2F.F64 R8, UR4 ;  /* 0x0000000400087d12 */ /* 0x000e2c0008201c00 */
[----:B------:R-:W-:-:S08]  /*14f0*/  DFMA R10, -R42, R6, 1 ;  /* 0x3ff000002a0a742b */ /* 0x000fd00000000106 */
[----:B------:R-:W-:Y:S01]  /*1500*/  DFMA R6, R6, R10, R6 ;  /* 0x0000000a0606722b */ /* 0x000fe20000000006 */
[----:B0-----:R-:W-:-:S07]  /*1510*/  FSETP.GEU.AND P1, PT, |R9|, 6.5827683646048100446e-37, PT ;  /* 0x036000000900780b */ /* 0x001fce0003f2e200 */
[----:B------:R-:W-:-:S08]  /*1520*/  DMUL R10, R8, R6 ;  /* 0x00000006080a7228 */ /* 0x000fd00000000000 */
        /* <DEDUP_REMOVED lines=10> */
[----:B--2---:R-:W-:Y:S05]  /*15d0*/  CALL.REL.NOINC `($__internal_1_$__cuda_sm20_div_rn_f64_full) ;  /* 0x0000001c00047944 */ /* 0x004fea0003c00000 */
[----:B------:R-:W-:Y:S02]  /*15e0*/  IMAD.MOV.U32 R6, RZ, RZ, R22 ;  /* 0x000000ffff067224 */ /* 0x000fe400078e0016 */
[----:B------:R-:W-:-:S07]  /*15f0*/  IMAD.MOV.U32 R7, RZ, RZ, R23 ;  /* 0x000000ffff077224 */ /* 0x000fce00078e0017 */
.L_x_48:
[----:B------:R-:W-:Y:S05]  /*1600*/  BSYNC.RECONVERGENT B0 ;  /* 0x0000000000007941 */ /* 0x000fea0003800200 */
.L_x_47:
[----:B------:R-:W0:Y:S01]  /*1610*/  MUFU.RCP R9, R38 ;  /* 0x0000002600097308 */ /* 0x000e220000001000 */
[----:B------:R-:W-:Y:S07]  /*1620*/  BSSY.RECONVERGENT B0, `(.L_x_49) ;  /* 0x000000e000007945 */ /* 0x000fee0003800200 */
[----:B------:R-:W1:Y:S08]  /*1630*/  FCHK P0, R3, R38 ;  /* 0x0000002603007302 */ /* 0x000e700000000000 */
[----:B------:R3:W4:Y:S01]  /*1640*/  F2F.F32.F64 R11, R6 ;  /* 0x00000006000b7310 */ /* 0x0007220000301000 */
[----:B0-----:R-:W-:-:S04]  /*1650*/  FFMA R8, -R38, R9, 1 ;  /* 0x3f80000026087423 */ /* 0x001fc80000000109 */
[----:B------:R-:W-:-:S04]  /*1660*/  FFMA R8, R9, R8, R9 ;  /* 0x0000000809087223 */ /* 0x000fc80000000009 */
[----:B------:R-:W-:-:S04]  /*1670*/  FFMA R9, R3, R8, RZ ;  /* 0x0000000803097223 */ /* 0x000fc800000000ff */
[----:B------:R-:W-:-:S04]  /*1680*/  FFMA R10, -R38, R9, R3 ;  /* 0x00000009260a7223 */ /* 0x000fc80000000103 */
[----:B------:R-:W-:Y:S01]  /*1690*/  FFMA R10, R8, R10, R9 ;  /* 0x0000000a080a7223 */ /* 0x000fe20000000009 */
[----:B-1-34-:R-:W-:Y:S06]  /*16a0*/  @!P0 BRA `(.L_x_50) ;  /* 0x0000000000148947 */ /* 0x01afec0003800000 */
[----:B------:R-:W-:Y:S01]  /*16b0*/  MOV R45, R3 ;  /* 0x00000003002d7202 */ /* 0x000fe20000000f00 */
[----:B------:R-:W-:Y:S01]  /*16c0*/  IMAD.MOV.U32 R16, RZ, RZ, R38 ;  /* 0x000000ffff107224 */ /* 0x000fe200078e0026 */
[----:B------:R-:W-:-:S07]  /*16d0*/  MOV R18, 0x16f0 ;  /* 0x000016f000127802 */ /* 0x000fce0000000f00 */
[----:B--2---:R-:W-:Y:S05]  /*16e0*/  CALL.REL.NOINC `($__internal_2_$__cuda_sm3x_div_rn_noftz_f32_slowpath) ;  /* 0x0000002000287944 */ /* 0x004fea0003c00000 */
[----:B------:R-:W-:-:S07]  /*16f0*/  IMAD.MOV.U32 R10, RZ, RZ, R19 ;  /* 0x000000ffff0a7224 */ /* 0x000fce00078e0013 */
.L_x_50:
[----:B------:R-:W-:Y:S05]  /*1700*/  BSYNC.RECONVERGENT B0 ;  /* 0x0000000000007941 */ /* 0x000fea0003800200 */
.L_x_49:
[----:B------:R-:W0:Y:S01]  /*1710*/  LDCU UR9, c[0x0][0x3ac] ;  /* 0x00007580ff0977ac */ /* 0x000e220008000800 */
[----:B------:R-:W-:Y:S02]  /*1720*/  HFMA2 R9, -RZ, RZ, 6.109375, 2 ;  /* 0x461c4000ff097431 */ /* 0x000fe400000001ff */
[----:B------:R-:W-:Y:S01]  /*1730*/  IMAD.MOV.U32 R45, RZ, RZ, RZ ;  /* 0x000000ffff2d7224 */ /* 0x000fe200078e00ff */
[----:B0-----:R-:W-:-:S09]  /*1740*/  UISETP.GE.AND UP0, UPT, UR9, 0x1, UPT ;  /* 0x000000010900788c */ /* 0x001fd2000bf06270 */
[----:B------:R-:W-:Y:S05]  /*1750*/  BRA.U !UP0, `(.L_x_51) ;  /* 0x00000009088c7547 */ /* 0x000fea000b800000 */
[----:B------:R-:W-:Y:S02]  /*1760*/  UISETP.GE.U32.AND UP1, UPT, UR9, 0x8, UPT ;  /* 0x000000080900788c */ /* 0x000fe4000bf26070 */
[----:B------:R-:W-:Y:S01]  /*1770*/  IMAD R8, R37, UR9, RZ ;  /* 0x0000000925087c24 */ /* 0x000fe2000f8e02ff */
[----:B------:R-:W-:Y:S01]  /*1780*/  MOV R9, 0x461c4000 ;  /* 0x461c400000097802 */ /* 0x000fe20000000f00 */
[----:B------:R-:W-:Y:S01]  /*1790*/  IMAD.MOV.U32 R45, RZ, RZ, RZ ;  /* 0x000000ffff2d7224 */ /* 0x000fe200078e00ff */
[----:B------:R-:W-:Y:S01]  /*17a0*/  ULOP3.LUT UR4, UR9, 0x7, URZ, 0xc0, !UPT ;  /* 0x0000000709047892 */ /* 0x000fe2000f8ec0ff */
[----:B------:R-:W-:-:S03]  /*17b0*/  IMAD.MOV.U32 R23, RZ, RZ, RZ ;  /* 0x000000ffff177224 */ /* 0x000fc600078e00ff */
[----:B------:R-:W-:Y:S08]  /*17c0*/  BRA.U !UP1, `(.L_x_52) ;  /* 0x0000000509287547 */ /* 0x000ff0000b800000 */
[----:B------:R-:W-:Y:S01]  /*17d0*/  ULOP3.LUT UR5, UR9, 0x7ffffff8, URZ, 0xc0, !UPT ;  /* 0x7ffffff809057892 */ /* 0x000fe2000f8ec0ff */
[----:B------:R-:W-:Y:S01]  /*17e0*/  IMAD.MOV.U32 R45, RZ, RZ, RZ ;  /* 0x000000ffff2d7224 */ /* 0x000fe200078e00ff */
[----:B------:R-:W-:Y:S01]  /*17f0*/  MOV R9, 0x461c4000 ;  /* 0x461c400000097802 */ /* 0x000fe20000000f00 */
[----:B------:R-:W-:Y:S01]  /*1800*/  IMAD.MOV.U32 R34, RZ, RZ, R8 ;  /* 0x000000ffff227224 */ /* 0x000fe200078e0008 */
[----:B------:R-:W-:-:S12]  /*1810*/  UIADD3 UR8, UPT, UPT, -UR5, URZ, URZ ;  /* 0x000000ff05087290 */ /* 0x000fd8000fffe1ff */
.L_x_53:
[----:B------:R-:W0:Y:S08]  /*1820*/  LDC.64 R18, c[0x0][0x398] ;  /* 0x0000e600ff127b82 */ /* 0x000e300000000a00 */
[----:B------:R-:W1:Y:S01]  /*1830*/  LDC.64 R16, c[0x0][0x380] ;  /* 0x0000e000ff107b82 */ /* 0x000e620000000a00 */
[----:B0-----:R-:W-:-:S05]  /*1840*/  IMAD.WIDE R18, R34, 0x4, R18 ;  /* 0x0000000422127825 */ /* 0x001fca00078e0212 */
[----:B------:R-:W3:Y:S04]  /*1850*/  LDG.E R6, desc[UR6][R18.64] ;  /* 0x0000000612067981 */ /* 0x000ee8000c1e1900 */
[----:B------:R-:W4:Y:S04]  /*1860*/  LDG.E R20, desc[UR6][R18.64+0x4] ;  /* 0x0000040612147981 */ /* 0x000f28000c1e1900 */
[----:B------:R-:W5:Y:S04]  /*1870*/  LDG.E R21, desc[UR6][R18.64+0x8] ;  /* 0x0000080612157981 */ /* 0x000f68000c1e1900 */
[----:B------:R-:W2:Y:S04]  /*1880*/  LDG.E R28, desc[UR6][R18.64+0xc] ;  /* 0x00000c06121c7981 */ /* 0x000ea8000c1e1900 */
[----:B------:R-:W2:Y:S04]  /*1890*/  LDG.E R30, desc[UR6][R18.64+0x10] ;  /* 0x00001006121e7981 */ /* 0x000ea8000c1e1900 */
[----:B------:R-:W2:Y:S04]  /*18a0*/  LDG.E R25, desc[UR6][R18.64+0x14] ;  /* 0x0000140612197981 */ /* 0x000ea8000c1e1900 */
[----:B------:R-:W2:Y:S04]  /*18b0*/  LDG.E R24, desc[UR6][R18.64+0x18] ;  /* 0x0000180612187981 */ /* 0x000ea8000c1e1900 */
[----:B------:R-:W2:Y:S01]  /*18c0*/  LDG.E R35, desc[UR6][R18.64+0x1c] ;  /* 0x00001c0612237981 */ /* 0x000ea2000c1e1900 */
[----:B---3--:R-:W-:-:S04]  /*18d0*/  IMAD R7, R6, 0x3, RZ ;  /* 0x0000000306077824 */ /* 0x008fc800078e02ff */
[----:B-1----:R-:W-:-:S04]  /*18e0*/  IMAD.WIDE R6, R7, 0x4, R16 ;  /* 0x0000000407067825 */ /* 0x002fc800078e0210 */
[----:B----4-:R-:W-:Y:S02]  /*18f0*/  IMAD R23, R20, 0x3, RZ ;  /* 0x0000000314177824 */ /* 0x010fe400078e02ff */
[----:B------:R0:W3:Y:S01]  /*1900*/  LDG.E R20, desc[UR6][R6.64+0x8] ;  /* 0x0000080606147981 */ /* 0x0000e2000c1e1900 */
[----:B-----5:R-:W-:Y:S02]  /*1910*/  IMAD R27, R21, 0x3, RZ ;  /* 0x00000003151b7824 */ /* 0x020fe400078e02ff */
[----:B------:R-:W-:-:S05]  /*1920*/  IMAD.WIDE R22, R23, 0x4, R16 ;  /* 0x0000000417167825 */ /* 0x000fca00078e0210 */
[----:B------:R1:W4:Y:S01]  /*1930*/  LDG.E R21, desc[UR6][R22.64+0x8] ;  /* 0x0000080616157981 */ /* 0x000322000c1e1900 */
[----:B------:R-:W-:-:S04]  /*1940*/  IMAD.WIDE R26, R27, 0x4, R16 ;  /* 0x000000041b1a7825 */ /* 0x000fc800078e0210 */
[----:B--2---:R-:W-:Y:S01]  /*1950*/  IMAD R29, R28, 0x3, RZ ;  /* 0x000000031c1d7824 */ /* 0x004fe200078e02ff */
[----:B------:R-:W2:Y:S01]  /*1960*/  LDG.E R18, desc[UR6][R26.64+0x8] ;  /* 0x000008061a127981 */ /* 0x000ea2000c1e1900 */
[----:B------:R-:W-:Y:S02]  /*1970*/  IMAD R31, R30, 0x3, RZ ;  /* 0x000000031e1f7824 */ /* 0x000fe400078e02ff */
[----:B------:R-:W-:-:S05]  /*1980*/  IMAD.WIDE R28, R29, 0x4, R16 ;  /* 0x000000041d1c7825 */ /* 0x000fca00078e0210 */
[----:B------:R5:W2:Y:S01]  /*1990*/  LDG.E R19, desc[UR6][R28.64+0x8] ;  /* 0x000008061c137981 */ /* 0x000aa2000c1e1900 */
[----:B------:R-:W-:-:S04]  /*19a0*/  IMAD.WIDE R30, R31, 0x4, R16 ;  /* 0x000000041f1e7825 */ /* 0x000fc800078e0210 */
[----:B------:R-:W-:Y:S01]  /*19b0*/  IMAD R25, R25, 0x3, RZ ;  /* 0x0000000319197824 */ /* 0x000fe200078e02ff */
[----:B------:R-:W2:Y:S01]  /*19c0*/  LDG.E R6, desc[UR6][R30.64+0x8] ;  /* 0x000008061e067981 */ /* 0x000ea2000c1e1900 */
[----:B0-----:R-:W-:Y:S02]  /*19d0*/  IMAD R7, R24, 0x3, RZ ;  /* 0x0000000318077824 */ /* 0x001fe400078e02ff */
[----:B------:R-:W-:-:S04]  /*19e0*/  IMAD.WIDE R24, R25, 0x4, R16 ;  /* 0x0000000419187825 */ /* 0x000fc800078e0210 */
[--C-:B-1----:R-:W-:Y:S02]  /*19f0*/  IMAD.WIDE R22, R7, 0x4, R16.reuse ;  /* 0x0000000407167825 */ /* 0x102fe400078e0210 */
[----:B------:R0:W2:Y:S02]  /*1a00*/  LDG.E R7, desc[UR6][R24.64+0x8] ;  /* 0x0000080618077981 */ /* 0x0000a4000c1e1900 */
[----:B------:R-:W-:Y:S02]  /*1a10*/  IMAD R35, R35, 0x3, RZ ;  /* 0x0000000323237824 */ /* 0x000fe400078e02ff */
[----:B------:R1:W2:Y:S02]  /*1a20*/  LDG.E R26, desc[UR6][R22.64+0x8] ;  /* 0x00000806161a7981 */ /* 0x0002a4000c1e1900 */
[----:B------:R-:W-:-:S05]  /*1a30*/  IMAD.WIDE R16, R35, 0x4, R16 ;  /* 0x0000000423107825 */ /* 0x000fca00078e0210 */
[----:B------:R1:W2:Y:S01]  /*1a40*/  LDG.E R27, desc[UR6][R16.64+0x8] ;  /* 0x00000806101b7981 */ /* 0x0002a2000c1e1900 */
[----:B------:R-:W-:-:S04]  /*1a50*/  UIADD3 UR8, UPT, UPT, UR8, 0x8, URZ ;  /* 0x0000000808087890 */ /* 0x000fc8000fffe0ff */
[----:B------:R-:W-:Y:S01]  /*1a60*/  UISETP.NE.AND UP1, UPT, UR8, URZ, UPT ;  /* 0x000000ff0800728c */ /* 0x000fe2000bf25270 */
[----:B------:R-:W-:Y:S01]  /*1a70*/  VIADD R34, R34, 0x8 ;  /* 0x0000000822227836 */ /* 0x000fe20000000000 */
[----:B---3--:R-:W-:-:S04]  /*1a80*/  FSETP.GEU.AND P0, PT, R20, R9, PT ;  /* 0x000000091400720b */ /* 0x008fc80003f0e000 */
[----:B-----5:R-:W-:-:S04]  /*1a90*/  FSEL R28, R20, R9, !P0 ;  /* 0x00000009141c7208 */ /* 0x020fc80004000000 */
[----:B----4-:R-:W-:-:S04]  /*1aa0*/  FSETP.GEU.AND P0, PT, R21, R28, PT ;  /* 0x0000001c1500720b */ /* 0x010fc80003f0e000 */
[----:B------:R-:W-:-:S04]  /*1ab0*/  FSEL R9, R21, R28, !P0 ;  /* 0x0000001c15097208 */ /* 0x000fc80004000000 */
[----:B--2---:R-:W-:-:S04]  /*1ac0*/  FSETP.GEU.AND P0, PT, R18, R9, PT ;  /* 0x000000091200720b */ /* 0x004fc80003f0e000 */
[----:B------:R-:W-:-:S04]  /*1ad0*/  FSEL R28, R18, R9, !P0 ;  /* 0x00000009121c7208 */ /* 0x000fc80004000000 */
[----:B------:R-:W-:-:S04]  /*1ae0*/  FSETP.GEU.AND P0, PT, R19, R28, PT ;  /* 0x0000001c1300720b */ /* 0x000fc80003f0e000 */
[----:B------:R-:W-:Y:S01]  /*1af0*/  FSEL R29, R19, R28, !P0 ;  /* 0x0000001c131d7208 */ /* 0x000fe20004000000 */
[----:B0-----:R-:W-:-:S03]  /*1b00*/  FADD R24, R20, R45 ;  /* 0x0000002d14187221 */ /* 0x001fc60000000000 */
[----:B------:R-:W-:Y:S01]  /*1b10*/  FSETP.GEU.AND P0, PT, R6, R29, PT ;  /* 0x0000001d0600720b */ /* 0x000fe20003f0e000 */
[----:B------:R-:W-:-:S03]  /*1b20*/  FADD R9, R24, R21 ;  /* 0x0000001518097221 */ /* 0x000fc60000000000 */
[----:B-1----:R-:W-:Y:S01]  /*1b30*/  FSEL R22, R6, R29, !P0 ;  /* 0x0000001d06167208 */ /* 0x002fe20004000000 */
[----:B------:R-:W-:-:S03]  /*1b40*/  FADD R16, R9, R18 ;  /* 0x0000001209107221 */ /* 0x000fc60000000000 */
[----:B------:R-:W-:Y:S01]  /*1b50*/  FSETP.GEU.AND P0, PT, R7, R22, PT ;  /* 0x000000160700720b */ /* 0x000fe20003f0e000 */
[----:B------:R-:W-:-:S03]  /*1b60*/  FADD R9, R16, R19 ;  /* 0x0000001310097221 */ /* 0x000fc60000000000 */
[----:B------:R-:W-:Y:S01]  /*1b70*/  FSEL R17, R7, R22, !P0 ;  /* 0x0000001607117208 */ /* 0x000fe20004000000 */
[----:B------:R-:W-:-:S03]  /*1b80*/  FADD R16, R9, R6 ;  /* 0x0000000609107221 */ /* 0x000fc60000000000 */
[----:B------:R-:W-:Y:S01]  /*1b90*/  FSETP.GEU.AND P0, PT, R26, R17, PT ;  /* 0x000000111a00720b */ /* 0x000fe20003f0e000 */
[----:B------:R-:W-:-:S03]  /*1ba0*/  FADD R9, R16, R7 ;  /* 0x0000000710097221 */ /* 0x000fc60000000000 */
[----:B------:R-:W-:Y:S01]  /*1bb0*/  FSEL R22, R26, R17, !P0 ;  /* 0x000000111a167208 */ /* 0x000fe20004000000 */
[----:B------:R-:W-:-:S03]  /*1bc0*/  FADD R16, R9, R26 ;  /* 0x0000001a09107221 */ /* 0x000fc60000000000 */
[CC--:B------:R-:W-:Y:S01]  /*1bd0*/  FSETP.GEU.AND P0, PT, R27.reuse, R22.reuse, PT ;  /* 0x000000161b00720b */ /* 0x0c0fe20003f0e000 */
[----:B------:R-:W-:Y:S01]  /*1be0*/  STL.64 [R5+-0x10], R20 ;  /* 0xfffff01405007387 */ /* 0x000fe20000100a00 */
[----:B------:R-:W-:Y:S02]  /*1bf0*/  FADD R45, R16, R27 ;  /* 0x0000001b102d7221 */ /* 0x000fe40000000000 */
[----:B------:R-:W-:Y:S01]  /*1c00*/  FSEL R9, R27, R22, !P0 ;  /* 0x000000161b097208 */ /* 0x000fe20004000000 */
[----:B------:R-:W-:Y:S04]  /*1c10*/  STL.64 [R5+-0x8], R18 ;  /* 0xfffff81205007387 */ /* 0x000fe80000100a00 */
[----:B------:R-:W-:Y:S04]  /*1c20*/  STL.64 [R5], R6 ;  /* 0x0000000605007387 */ /* 0x000fe80000100a00 */
[----:B------:R0:W-:Y:S02]  /*1c30*/  STL.64 [R5+0x8], R26 ;  /* 0x0000081a05007387 */ /* 0x0001e40000100a00 */
[----:B0-----:R-:W-:Y:S01]  /*1c40*/  IADD3 R5, PT, PT, R5, 0x20, RZ ;  /* 0x0000002005057810 */ /* 0x001fe20007ffe0ff */
[----:B------:R-:W-:Y:S06]  /*1c50*/  BRA.U UP1, `(.L_x_53) ;  /* 0xfffffff901f07547 */ /* 0x000fec000b83ffff */
[----:B------:R-:W-:-:S07]  /*1c60*/  IMAD.U32 R23, RZ, RZ, UR5 ;  /* 0x00000005ff177e24 */ /* 0x000fce000f8e00ff */
.L_x_52:
[----:B------:R-:W-:-:S09]  /*1c70*/  UISETP.NE.AND UP1, UPT, UR4, URZ, UPT ;  /* 0x000000ff0400728c */ /* 0x000fd2000bf25270 */
[----:B------:R-:W-:Y:S05]  /*1c80*/  BRA.U !UP1, `(.L_x_51) ;  /* 0x0000000509407547 */ /* 0x000fea000b800000 */
[----:B------:R-:W-:Y:S02]  /*1c90*/  UISETP.GE.U32.AND UP1, UPT, UR4, 0x4, UPT ;  /* 0x000000040400788c */ /* 0x000fe4000bf26070 */
[----:B------:R-:W-:-:S04]  /*1ca0*/  ULOP3.LUT UR5, UR9, 0x3, URZ, 0xc0, !UPT ;  /* 0x0000000309057892 */ /* 0x000fc8000f8ec0ff */
[----:B------:R-:W-:-:S03]  /*1cb0*/  UISETP.NE.AND UP2, UPT, UR5, URZ, UPT ;  /* 0x000000ff0500728c */ /* 0x000fc6000bf45270 */
[----:B------:R-:W-:Y:S08]  /*1cc0*/  BRA.U !UP1, `(.L_x_54) ;  /* 0x0000000109907547 */ /* 0x000ff0000b800000 */
[----:B------:R-:W0:Y:S01]  /*1cd0*/  LDC.64 R24, c[0x0][0x398] ;  /* 0x0000e600ff187b82 */ /* 0x000e220000000a00 */
[----:B------:R-:W-:-:S07]  /*1ce0*/  IMAD.IADD R5, R8, 0x1, R23 ;  /* 0x0000000108057824 */ /* 0x000fce00078e0217 */
[----:B------:R-:W1:Y:S01]  /*1cf0*/  LDC.64 R20, c[0x0][0x380] ;  /* 0x0000e000ff147b82 */ /* 0x000e620000000a00 */
[----:B0-----:R-:W-:-:S05]  /*1d00*/  IMAD.WIDE R24, R5, 0x4, R24 ;  /* 0x0000000405187825 */ /* 0x001fca00078e0218 */
[----:B------:R-:W3:Y:S04]  /*1d10*/  LDG.E R5, desc[UR6][R24.64] ;  /* 0x0000000618057981 */ /* 0x000ee8000c1e1900 */
[----:B------:R-:W4:Y:S04]  /*1d20*/  LDG.E R6, desc[UR6][R24.64+0x4] ;  /* 0x0000040618067981 */ /* 0x000f28000c1e1900 */
[----:B------:R-:W5:Y:S04]  /*1d30*/  LDG.E R7, desc[UR6][R24.64+0x8] ;  /* 0x0000080618077981 */ /* 0x000f68000c1e1900 */
[----:B------:R-:W2:Y:S01]  /*1d40*/  LDG.E R16, desc[UR6][R24.64+0xc] ;  /* 0x00000c0618107981 */ /* 0x000ea2000c1e1900 */
[----:B---3--:R-:W-:-:S04]  /*1d50*/  IMAD R5, R5, 0x3, RZ ;  /* 0x0000000305057824 */ /* 0x008fc800078e02ff */
[----:B-1----:R-:W-:-:S04]  /*1d60*/  IMAD.WIDE R26, R5, 0x4, R20 ;  /* 0x00000004051a7825 */ /* 0x002fc800078e0214 */
[----:B----4-:R-:W-:Y:S01]  /*1d70*/  IMAD R17, R6, 0x3, RZ ;  /* 0x0000000306117824 */ /* 0x010fe200078e02ff */
[----:B------:R-:W3:Y:S01]  /*1d80*/  LDG.E R18, desc[UR6][R26.64+0x8] ;  /* 0x000008061a127981 */ /* 0x000ee2000c1e1900 */
[----:B-----5:R-:W-:Y:S02]  /*1d90*/  IMAD R7, R7, 0x3, RZ ;  /* 0x0000000307077824 */ /* 0x020fe400078e02ff */
[----:B--2---:R-:W-:Y:S02]  /*1da0*/  IMAD R5, R16, 0x3, RZ ;  /* 0x0000000310057824 */ /* 0x004fe400078e02ff */
[----:B------:R-:W-:-:S04]  /*1db0*/  IMAD.WIDE R16, R17, 0x4, R20 ;  /* 0x0000000411107825 */ /* 0x000fc800078e0214 */
[--C-:B------:R-:W-:Y:S01]  /*1dc0*/  IMAD.WIDE R6, R7, 0x4, R20.reuse ;  /* 0x0000000407067825 */ /* 0x100fe200078e0214 */
[----:B------:R-:W2:Y:S03]  /*1dd0*/  LDG.E R19, desc[UR6][R16.64+0x8] ;  /* 0x0000080610137981 */ /* 0x000ea6000c1e1900 */
[----:B------:R-:W-:Y:S01]  /*1de0*/  IMAD.WIDE R20, R5, 0x4, R20 ;  /* 0x0000000405147825 */ /* 0x000fe200078e0214 */
[----:B------:R-:W4:Y:S04]  /*1df0*/  LDG.E R24, desc[UR6][R6.64+0x8] ;  /* 0x0000080606187981 */ /* 0x000f28000c1e1900 */
[----:B------:R-:W4:Y:S01]  /*1e00*/  LDG.E R25, desc[UR6][R20.64+0x8] ;  /* 0x0000080614197981 */ /* 0x000f22000c1e1900 */
[C---:B------:R-:W-:Y:S01]  /*1e10*/  LEA R5, R23.reuse, R4, 0x2 ;  /* 0x0000000417057211 */ /* 0x040fe200078e10ff */
[----:B------:R-:W-:Y:S01]  /*1e20*/  VIADD R23, R23, 0x4 ;  /* 0x0000000417177836 */ /* 0x000fe20000000000 */
[----:B---3--:R-:W-:-:S04]  /*1e30*/  FSETP.GEU.AND P0, PT, R18, R9, PT ;  /* 0x000000091200720b */ /* 0x008fc80003f0e000 */
[----:B------:R-:W-:-:S04]  /*1e40*/  FSEL R22, R18, R9, !P0 ;  /* 0x0000000912167208 */ /* 0x000fc80004000000 */
[CC--:B--2---:R-:W-:Y:S01]  /*1e50*/  FSETP.GEU.AND P0, PT, R19.reuse, R22.reuse, PT ;  /* 0x000000161300720b */ /* 0x0c4fe20003f0e000 */
[----:B------:R0:W-:Y:S03]  /*1e60*/  STL.64 [R5], R18 ;  /* 0x0000001205007387 */ /* 0x0001e60000100a00 */
[----:B------:R-:W-:Y:S01]  /*1e70*/  FSEL R9, R19, R22, !P0 ;  /* 0x0000001613097208 */ /* 0x000fe20004000000 */
[----:B----4-:R0:W-:Y:S01]  /*1e80*/  STL.64 [R5+0x8], R24 ;  /* 0x0000081805007387 */ /* 0x0101e20000100a00 */
[----:B------:R-:W-:Y:S02]  /*1e90*/  FADD R22, R45, R18 ;  /* 0x000000122d167221 */ /* 0x000fe40000000000 */
[----:B------:R-:W-:Y:S02]  /*1ea0*/  FSETP.GEU.AND P0, PT, R24, R9, PT ;  /* 0x000000091800720b */ /* 0x000fe40003f0e000 */
[----:B------:R-:W-:-:S02]  /*1eb0*/  FADD R7, R22, R19 ;  /* 0x0000001316077221 */ /* 0x000fc40000000000 */
[----:B------:R-:W-:Y:S02]  /*1ec0*/  FSEL R16, R24, R9, !P0 ;  /* 0x0000000918107208 */ /* 0x000fe40004000000 */
[----:B------:R-:W-:Y:S02]  /*1ed0*/  FADD R6, R7, R24 ;  /* 0x0000001807067221 */ /* 0x000fe40000000000 */
[CC--:B------:R-:W-:Y:S02]  /*1ee0*/  FSETP.GEU.AND P0, PT, R25.reuse, R16.reuse, PT ;  /* 0x000000101900720b */ /* 0x0c0fe40003f0e000 */
[----:B------:R-:W-:Y:S02]  /*1ef0*/  FADD R45, R6, R25 ;  /* 0x00000019062d7221 */ /* 0x000fe40000000000 */
[----:B0-----:R-:W-:-:S09]  /*1f00*/  FSEL R9, R25, R16, !P0 ;  /* 0x0000001019097208 */ /* 0x001fd20004000000 */
.L_x_54:
[----:B------:R-:W-:Y:S05]  /*1f10*/  BRA.U !UP2, `(.L_x_51) ;  /* 0x000000010a9c7547 */ /* 0x000fea000b800000 */
[----:B------:R-:W-:Y:S02]  /*1f20*/  UISETP.NE.AND UP1, UPT, UR5, 0x1, UPT ;  /* 0x000000010500788c */ /* 0x000fe4000bf25270 */
[----:B------:R-:W-:-:S04]  /*1f30*/  ULOP3.LUT UR4, UR9, 0x1, URZ, 0xc0, !UPT ;  /* 0x0000000109047892 */ /* 0x000fc8000f8ec0ff */
[----:B------:R-:W-:-:S03]  /*1f40*/  UISETP.NE.U32.AND UP2, UPT, UR4, 0x1, UPT ;  /* 0x000000010400788c */ /* 0x000fc6000bf45070 */
[----:B------:R-:W-:Y:S08]  /*1f50*/  BRA.U !UP1, `(.L_x_55) ;  /* 0x0000000109547547 */ /* 0x000ff0000b800000 */
[----:B------:R-:W0:Y:S01]  /*1f60*/  LDC.64 R6, c[0x0][0x398] ;  /* 0x0000e600ff067b82 */ /* 0x000e220000000a00 */
[----:B------:R-:W-:-:S04]  /*1f70*/  IMAD.IADD R19, R8, 0x1, R23 ;  /* 0x0000000108137824 */ /* 0x000fc800078e0217 */
[----:B0-----:R-:W-:-:S03]  /*1f80*/  IMAD.WIDE R18, R19, 0x4, R6 ;  /* 0x0000000413127825 */ /* 0x001fc600078e0206 */
[----:B------:R-:W0:Y:S02]  /*1f90*/  LDC.64 R6, c[0x0][0x380] ;  /* 0x0000e000ff067b82 */ /* 0x000e240000000a00 */
[----:B------:R-:W3:Y:S04]  /*1fa0*/  LDG.E R5, desc[UR6][R18.64] ;  /* 0x0000000612057981 */ /* 0x000ee8000c1e1900 */
[----:B------:R-:W4:Y:S01]  /*1fb0*/  LDG.E R16, desc[UR6][R18.64+0x4] ;  /* 0x0000040612107981 */ /* 0x000f22000c1e1900 */
[----:B---3--:R-:W-:Y:S02]  /*1fc0*/  IMAD R5, R5, 0x3, RZ ;  /* 0x0000000305057824 */ /* 0x008fe400078e02ff */
[----:B----4-:R-:W-:Y:S02]  /*1fd0*/  IMAD R21, R16, 0x3, RZ ;  /* 0x0000000310157824 */ /* 0x010fe400078e02ff */
[----:B0-----:R-:W-:-:S04]  /*1fe0*/  IMAD.WIDE R16, R5, 0x4, R6 ;  /* 0x0000000405107825 */ /* 0x001fc800078e0206 */
[----:B------:R-:W-:Y:S02]  /*1ff0*/  IMAD.WIDE R20, R21, 0x4, R6 ;  /* 0x0000000415147825 */ /* 0x000fe400078e0206 */
[----:B------:R-:W3:Y:S04]  /*2000*/  LDG.E R6, desc[UR6][R16.64+0x8] ;  /* 0x0000080610067981 */ /* 0x000ee8000c1e1900 */
[----:B------:R-:W4:Y:S01]  /*2010*/  LDG.E R7, desc[UR6][R20.64+0x8] ;  /* 0x0000080614077981 */ /* 0x000f22000c1e1900 */
[C---:B------:R-:W-:Y:S01]  /*2020*/  LEA R5, R23.reuse, R4, 0x2 ;  /* 0x0000000417057211 */ /* 0x040fe200078e10ff */
[----:B------:R-:W-:Y:S01]  /*2030*/  VIADD R23, R23, 0x2 ;  /* 0x0000000217177836 */ /* 0x000fe20000000000 */
[----:B---3--:R-:W-:Y:S01]  /*2040*/  FSETP.GEU.AND P0, PT, R6, R9, PT ;  /* 0x000000090600720b */ /* 0x008fe20003f0e000 */
[----:B------:R-:W-:-:S02]  /*2050*/  FADD R18, R45, R6 ;  /* 0x000000062d127221 */ /* 0x000fc40000000000 */
[----:B----4-:R0:W-:Y:S01]  /*2060*/  STL.64 [R5], R6 ;  /* 0x0000000605007387 */ /* 0x0101e20000100a00 */
[----:B------:R-:W-:Y:S01]  /*2070*/  FSEL R22, R6, R9, !P0 ;  /* 0x0000000906167208 */ /* 0x000fe20004000000 */
[----:B------:R-:W-:-:S03]  /*2080*/  FADD R45, R18, R7 ;  /* 0x00000007122d7221 */ /* 0x000fc60000000000 */
[----:B------:R-:W-:-:S04]  /*2090*/  FSETP.GEU.AND P0, PT, R7, R22, PT ;  /* 0x000000160700720b */ /* 0x000fc80003f0e000 */
[----:B------:R-:W-:-:S09]  /*20a0*/  FSEL R9, R7, R22, !P0 ;  /* 0x0000001607097208 */ /* 0x000fd20004000000 */
.L_x_55:
[----:B------:R-:W-:Y:S05]  /*20b0*/  BRA.U UP2, `(.L_x_51) ;  /* 0x0000000102347547 */ /* 0x000fea000b800000 */
[----:B0-----:R-:W0:Y:S01]  /*20c0*/  LDC.64 R6, c[0x0][0x398] ;  /* 0x0000e600ff067b82 */ /* 0x001e220000000a00 */
[----:B------:R-:W-:-:S07]  /*20d0*/  IMAD.IADD R5, R8, 0x1, R23 ;  /* 0x0000000108057824 */ /* 0x000fce00078e0217 */
[----:B------:R-:W1:Y:S01]  /*20e0*/  LDC.64 R16, c[0x0][0x380] ;  /* 0x0000e000ff107b82 */ /* 0x000e620000000a00 */
[----:B0-----:R-:W-:-:S06]  /*20f0*/  IMAD.WIDE R6, R5, 0x4, R6 ;  /* 0x0000000405067825 */ /* 0x001fcc00078e0206 */
[----:B------:R-:W3:Y:S02]  /*2100*/  LDG.E R6, desc[UR6][R6.64] ;  /* 0x0000000606067981 */ /* 0x000ee4000c1e1900 */
[----:B---3--:R-:W-:-:S04]  /*2110*/  IMAD R5, R6, 0x3, RZ ;  /* 0x0000000306057824 */ /* 0x008fc800078e02ff */
[----:B-1----:R-:W-:-:S06]  /*2120*/  IMAD.WIDE R16, R5, 0x4, R16 ;  /* 0x0000000405107825 */ /* 0x002fcc00078e0210 */
[----:B------:R-:W3:Y:S01]  /*2130*/  LDG.E R16, desc[UR6][R16.64+0x8] ;  /* 0x0000080610107981 */ /* 0x000ee2000c1e1900 */
[----:B------:R-:W-:-:S05]  /*2140*/  LEA R23, R23, R4, 0x2 ;  /* 0x0000000417177211 */ /* 0x000fca00078e10ff */
[----:B---3--:R1:W-:Y:S01]  /*2150*/  STL [R23], R16 ;  /* 0x0000001017007387 */ /* 0x0083e20000100800 */
[----:B------:R-:W-:Y:S01]  /*2160*/  FSETP.GEU.AND P0, PT, R16, R9, PT ;  /* 0x000000091000720b */ /* 0x000fe20003f0e000 */
[----:B------:R-:W-:-:S12]  /*2170*/  FADD R45, R45, R16 ;  /* 0x000000102d2d7221 */ /* 0x000fd80000000000 */
[----:B-1----:R-:W-:-:S07]  /*2180*/  @!P0 IMAD.MOV.U32 R9, RZ, RZ, R16 ;  /* 0x000000ffff098224 */ /* 0x002fce00078e0010 */
.L_x_51:
[----:B------:R-:W-:Y:S01]  /*2190*/  I2FP.F32.S32 R8, UR9 ;  /* 0x0000000900087c45 */ /* 0x000fe20008201400 */
[----:B------:R-:W-:Y:S03]  /*21a0*/  BSSY.RECONVERGENT B0, `(.L_x_56) ;  /* 0x000000d000007945 */ /* 0x000fe60003800200 */
[----:B0-----:R-:W0:Y:S08]  /*21b0*/  MUFU.RCP R7, R8 ;  /* 0x0000000800077308 */ /* 0x001e300000001000 */
[----:B------:R-:W1:Y:S01]  /*21c0*/  FCHK P0, R45, R8 ;  /* 0x000000082d007302 */ /* 0x000e620000000000 */
[----:B0-----:R-:W-:-:S04]  /*21d0*/  FFMA R6, -R8, R7, 1 ;  /* 0x3f80000008067423 */ /* 0x001fc80000000107 */
[----:B------:R-:W-:-:S04]  /*21e0*/  FFMA R7, R7, R6, R7 ;  /* 0x0000000607077223 */ /* 0x000fc80000000007 */
[----:B------:R-:W-:-:S04]  /*21f0*/  FFMA R6, R7, R45, RZ ;  /* 0x0000002d07067223 */ /* 0x000fc800000000ff */
[----:B------:R-:W-:-:S04]  /*2200*/  FFMA R5, -R8, R6, R45 ;  /* 0x0000000608057223 */ /* 0x000fc8000000012d */
[----:B------:R-:W-:Y:S01]  /*2210*/  FFMA R7, R7, R5, R6 ;  /* 0x0000000507077223 */ /* 0x000fe20000000006 */
[----:B-1----:R-:W-:Y:S06]  /*2220*/  @!P0 BRA `(.L_x_57) ;  /* 0x0000000000108947 */ /* 0x002fec0003800000 */
[----:B------:R-:W-:Y:S01]  /*2230*/  IMAD.MOV.U32 R16, RZ, RZ, R8 ;  /* 0x000000ffff107224 */ /* 0x000fe200078e0008 */
[----:B------:R-:W-:-:S07]  /*2240*/  MOV R18, 0x2260 ;  /* 0x0000226000127802 */ /* 0x000fce0000000f00 */
[----:B--2---:R-:W-:Y:S05]  /*2250*/  CALL.REL.NOINC `($__internal_2_$__cuda_sm3x_div_rn_noftz_f32_slowpath) ;  /* 0x00000014004c7944 */ /* 0x004fea0003c00000 */
[----:B------:R-:W-:-:S07]  /*2260*/  MOV R7, R19 ;  /* 0x0000001300077202 */ /* 0x000fce0000000f00 */
.L_x_57:
[----:B------:R-:W-:Y:S05]  /*2270*/  BSYNC.RECONVERGENT B0 ;  /* 0x0000000000007941 */ /* 0x000fea0003800200 */
.L_x_56:
[----:B------:R-:W-:Y:S02]  /*2280*/  IMAD.MOV.U32 R43, RZ, RZ, -0x383cb000 ;  /* 0xc7c35000ff2b7424 */ /* 0x000fe400078e00ff */
[----:B------:R-:W-:Y:S01]  /*2290*/  IMAD.MOV.U32 R45, RZ, RZ, RZ ;  /* 0x000000ffff2d7224 */ /* 0x000fe200078e00ff */
[----:B------:R-:W-:Y:S06]  /*22a0*/  BRA.U !UP0, `(.L_x_58) ;  /* 0x0000000d08407547 */ /* 0x000fec000b800000 */
[----:B------:R-:W0:Y:S01]  /*22b0*/  LDCU UR4, c[0x0][0x3ac] ;  /* 0x00007580ff0477ac */ /* 0x000e220008000800 */
[----:B------:R-:W-:Y:S02]  /*22c0*/  HFMA2 R45, -RZ, RZ, 0, 0 ;  /* 0x00000000ff2d7431 */ /* 0x000fe400000001ff */
[----:B------:R-:W-:Y:S02]  /*22d0*/  IMAD.MOV.U32 R43, RZ, RZ, -0x383cb000 ;  /* 0xc7c35000ff2b7424 */ /* 0x000fe400078e00ff */
[----:B------:R-:W-:Y:S01]  /*22e0*/  IMAD.MOV.U32 R5, RZ, RZ, RZ ;  /* 0x000000ffff057224 */ /* 0x000fe200078e00ff */
[----:B0-----:R-:W-:Y:S02]  /*22f0*/  UISETP.GE.U32.AND UP0, UPT, UR4, 0x4, UPT ;  /* 0x000000040400788c */ /* 0x001fe4000bf06070 */
[----:B------:R-:W-:-:S07]  /*2300*/  ULOP3.LUT UR5, UR4, 0x3, URZ, 0xc0, !UPT ;  /* 0x0000000304057892 */ /* 0x000fce000f8ec0ff */
[----:B------:R-:W-:Y:S05]  /*2310*/  BRA.U !UP0, `(.L_x_59) ;  /* 0x0000000908707547 */ /* 0x000fea000b800000 */
[----:B------:R-:W-:Y:S01]  /*2320*/  ULOP3.LUT UR4, UR4, 0x7ffffffc, URZ, 0xc0, !UPT ;  /* 0x7ffffffc04047892 */ /* 0x000fe2000f8ec0ff */
[----:B------:R-:W-:Y:S01]  /*2330*/  MOV R45, RZ ;  /* 0x000000ff002d7202 */ /* 0x000fe20000000f00 */
[----:B------:R-:W-:Y:S02]  /*2340*/  IMAD.MOV.U32 R43, RZ, RZ, -0x383cb000 ;  /* 0xc7c35000ff2b7424 */ /* 0x000fe400078e00ff */
[----:B------:R-:W-:-:S12]  /*2350*/  UIADD3 UR4, UPT, UPT, -UR4, URZ, URZ ;  /* 0x000000ff04047290 */ /* 0x000fd8000fffe1ff */
.L_x_75:
[----:B------:R-:W3:Y:S01]  /*2360*/  LDL R6, [R0+-0x8] ;  /* 0xfffff80000067983 */ /* 0x000ee20000100800 */
[----:B------:R-:W-:Y:S01]  /*2370*/  BSSY.RECONVERGENT B0, `(.L_x_60) ;  /* 0x0000009000007945 */ /* 0x000fe20003800200 */
[----:B------:R-:W-:Y:S01]  /*2380*/  IMAD.MOV.U32 R34, RZ, RZ, RZ ;  /* 0x000000ffff227224 */ /* 0x000fe200078e00ff */
[----:B------:R-:W-:Y:S01]  /*2390*/  MOV R40, 0x2400 ;  /* 0x0000240000287802 */ /* 0x000fe20000000f00 */
[----:B------:R-:W-:Y:S02]  /*23a0*/  IMAD.MOV.U32 R35, RZ, RZ, 0x40000000 ;  /* 0x40000000ff237424 */ /* 0x000fe400078e00ff */
[----:B---3--:R-:W-:-:S04]  /*23b0*/  FADD R5, R6, -R7 ;  /* 0x8000000706057221 */ /* 0x008fc80000000000 */
[----:B0-----:R-:W0:Y:S02]  /*23c0*/  F2F.F64.F32 R48, |R5| ;  /* 0x4000000500307310 */ /* 0x001e240000201800 */
[----:B0-----:R-:W-:-:S10]  /*23d0*/  DADD R16, -RZ, |R48| ;  /* 0x00000000ff107229 */ /* 0x001fd40000000530 */
[----:B-1----:R-:W-:-:S07]  /*23e0*/  MOV R39, R17 ;  /* 0x0000001100277202 */ /* 0x002fce0000000f00 */
[----:B--2---:R-:W-:Y:S05]  /*23f0*/  CALL.REL.NOINC `($_Z18calculate_featuresPfS_iPiS_ii$__internal_accurate_pow) ;  /* 0x0000001800847944 */ /* 0x004fea0003c00000 */
[----:B------:R-:W-:Y:S05]  /*2400*/  BSYNC.RECONVERGENT B0 ;  /* 0x0000000000007941 */ /* 0x000fea0003800200 */
.L_x_60:
[----:B------:R-:W2:Y:S01]  /*2410*/  LDL R42, [R0+-0x4] ;  /* 0xfffffc00002a7983 */ /* 0x000ea20000100800 */
[----:B------:R-:W-:Y:S01]  /*2420*/  DADD R20, R48, 2 ;  /* 0x4000000030147429 */ /* 0x000fe20000000000 */
[----:B------:R0:W1:Y:S01]  /*2430*/  F2F.F64.F32 R18, R45 ;  /* 0x0000002d00127310 */ /* 0x0000620000201800 */
[C---:B------:R-:W-:Y:S01]  /*2440*/  FSETP.NEU.AND P1, PT, |R5|.reuse, RZ, PT ;  /* 0x000000ff0500720b */ /* 0x040fe20003f2d200 */
[----:B------:R-:W-:Y:S01]  /*2450*/  BSSY.RECONVERGENT B0, `(.L_x_61) ;  /* 0x000000f000007945 */ /* 0x000fe20003800200 */
[----:B------:R-:W-:Y:S02]  /*2460*/  FSETP.NEU.AND P0, PT, |R5|, 1, PT ;  /* 0x3f8000000500780b */ /* 0x000fe40003f0d200 */
[----:B------:R-:W-:Y:S02]  /*2470*/  FSEL R16, R16, RZ, P1 ;  /* 0x000000ff10107208 */ /* 0x000fe40000800000 */
[----:B------:R-:W-:Y:S02]  /*2480*/  FSEL R17, R17, RZ, P1 ;  /* 0x000000ff11117208 */ /* 0x000fe40000800000 */
[----:B------:R-:W-:-:S04]  /*2490*/  LOP3.LUT R20, R21, 0x7ff00000, RZ, 0xc0, !PT ;  /* 0x7ff0000015147812 */ /* 0x000fc800078ec0ff */
[----:B------:R-:W-:Y:S01]  /*24a0*/  ISETP.NE.AND P2, PT, R20, 0x7ff00000, PT ;  /* 0x7ff000001400780c */ /* 0x000fe20003f45270 */
[----:B--2---:R-:W-:-:S04]  /*24b0*/  FADD R41, R42, -R7 ;  /* 0x800000072a297221 */ /* 0x004fc80000000000 */
[----:B------:R0:W2:Y:S08]  /*24c0*/  F2F.F64.F32 R46, |R41| ;  /* 0x40000029002e7310 */ /* 0x0000b00000201800 */
[----:B-1----:R-:W-:Y:S05]  /*24d0*/  @P2 BRA `(.L_x_62) ;  /* 0x0000000000182947 */ /* 0x002fea0003800000 */
[----:B------:R-:W-:-:S13]  /*24e0*/  FSETP.NAN.AND P1, PT, |R5|, |R5|, PT ;  /* 0x400000050500720b */ /* 0x000fda0003f28200 */
[----:B------:R-:W-:Y:S01]  /*24f0*/  @P1 DADD R16, R48, 2 ;  /* 0x4000000030101429 */ /* 0x000fe20000000000 */
[----:B------:R-:W-:Y:S10]  /*2500*/  @P1 BRA `(.L_x_62) ;  /* 0x00000000000c1947 */ /* 0x000ff40003800000 */
[----:B------:R-:W-:-:S14]  /*2510*/  DSETP.NEU.AND P1, PT, |R48|, +INF , PT ;  /* 0x7ff000003000742a */ /* 0x000fdc0003f2d200 */
[----:B------:R-:W-:Y:S01]  /*2520*/  @!P1 IMAD.MOV.U32 R16, RZ, RZ, 0x0 ;  /* 0x00000000ff109424 */ /* 0x000fe200078e00ff */
[----:B------:R-:W-:-:S07]  /*2530*/  @!P1 MOV R17, 0x7ff00000 ;  /* 0x7ff0000000119802 */ /* 0x000fce0000000f00 */
.L_x_62:
[----:B------:R-:W-:Y:S05]  /*2540*/  BSYNC.RECONVERGENT B0 ;  /* 0x0000000000007941 */ /* 0x000fea0003800200 */
.L_x_61:
[----:B------:R-:W-:Y:S01]  /*2550*/  FSEL R16, R16, RZ, P0 ;  /* 0x000000ff10107208 */ /* 0x000fe20000000000 */
[----:B------:R-:W-:Y:S01]  /*2560*/  FADD R6, R6, -R9 ;  /* 0x8000000906067221 */ /* 0x000fe20000000000 */
[----:B------:R-:W-:Y:S01]  /*2570*/  FSEL R17, R17, 1.875, P0 ;  /* 0x3ff0000011117808 */ /* 0x000fe20000000000 */
[----:B------:R-:W-:Y:S01]  /*2580*/  BSSY.RECONVERGENT B0, `(.L_x_63) ;  /* 0x000000b000007945 */ /* 0x000fe20003800200 */
[----:B------:R-:W-:Y:S01]  /*2590*/  IMAD.MOV.U32 R34, RZ, RZ, RZ ;  /* 0x000000ffff227224 */ /* 0x000fe200078e00ff */
[----:B------:R-:W-:Y:S02]  /*25a0*/  MOV R35, 0x40000000 ;  /* 0x4000000000237802 */ /* 0x000fe40000000f00 */
[CC--:B------:R-:W-:Y:S01]  /*25b0*/  FSETP.GT.AND P0, PT, R6.reuse, R43.reuse, PT ;  /* 0x0000002b0600720b */ /* 0x0c0fe20003f04000 */
[----:B------:R-:W-:Y:S01]  /*25c0*/  DADD R18, R18, R16 ;  /* 0x0000000012127229 */ /* 0x000fe20000000010 */
[----:B------:R-:W-:Y:S01]  /*25d0*/  MOV R40, 0x2630 ;  /* 0x0000263000287802 */ /* 0x000fe20000000f00 */
[----:B--2---:R-:W-:Y:S01]  /*25e0*/  DADD R16, -RZ, |R46| ;  /* 0x00000000ff107229 */ /* 0x004fe2000000052e */
[----:B------:R-:W-:-:S03]  /*25f0*/  FSEL R43, R6, R43, P0 ;  /* 0x0000002b062b7208 */ /* 0x000fc60000000000 */
[----:B------:R1:W2:Y:S06]  /*2600*/  F2F.F32.F64 R44, R18 ;  /* 0x00000012002c7310 */ /* 0x0002ac0000301000 */
[----:B------:R-:W-:-:S07]  /*2610*/  IMAD.MOV.U32 R39, RZ, RZ, R17 ;  /* 0x000000ffff277224 */ /* 0x000fce00078e0011 */
[----:B012---:R-:W-:Y:S05]  /*2620*/  CALL.REL.NOINC `($_Z18calculate_featuresPfS_iPiS_ii$__internal_accurate_pow) ;  /* 0x0000001400f87944 */ /* 0x007fea0003c00000 */
[----:B------:R-:W-:Y:S05]  /*2630*/  BSYNC.RECONVERGENT B0 ;  /* 0x0000000000007941 */ /* 0x000fea0003800200 */
.L_x_63:
[----:B------:R-:W-:Y:S01]  /*2640*/  DADD R18, R46, 2 ;  /* 0x400000002e127429 */ /* 0x000fe20000000000 */
[----:B------:R-:W-:Y:S01]  /*2650*/  FSETP.NEU.AND P0, PT, |R41|, RZ, PT ;  /* 0x000000ff2900720b */ /* 0x000fe20003f0d200 */
[----:B------:R-:W-:Y:S03]  /*2660*/  BSSY.RECONVERGENT B0, `(.L_x_64) ;  /* 0x000000e000007945 */ /* 0x000fe60003800200 */
[----:B------:R-:W-:Y:S02]  /*2670*/  FSEL R16, R16, RZ, P0 ;  /* 0x000000ff10107208 */ /* 0x000fe40000000000 */
[----:B------:R-:W-:-:S03]  /*2680*/  FSEL R17, R17, RZ, P0 ;  /* 0x000000ff11117208 */ /* 0x000fc60000000000 */
[----:B------:R-:W-:-:S04]  /*2690*/  LOP3.LUT R18, R19, 0x7ff00000, RZ, 0xc0, !PT ;  /* 0x7ff0000013127812 */ /* 0x000fc800078ec0ff */
[----:B------:R-:W-:-:S13]  /*26a0*/  ISETP.NE.AND P1, PT, R18, 0x7ff00000, PT ;  /* 0x7ff000001200780c */ /* 0x000fda0003f25270 */
[----:B------:R-:W-:Y:S05]  /*26b0*/  @P1 BRA `(.L_x_65) ;  /* 0x0000000000201947 */ /* 0x000fea0003800000 */
[----:B------:R-:W-:-:S13]  /*26c0*/  FSETP.NAN.AND P0, PT, |R41|, |R41|, PT ;  /* 0x400000292900720b */ /* 0x000fda0003f08200 */
[----:B------:R-:W-:Y:S05]  /*26d0*/  @P0 BRA `(.L_x_66) ;  /* 0x0000000000140947 */ /* 0x000fea0003800000 */
[----:B------:R-:W-:-:S14]  /*26e0*/  DSETP.NEU.AND P0, PT, |R46|, +INF , PT ;  /* 0x7ff000002e00742a */ /* 0x000fdc0003f0d200 */
[----:B------:R-:W-:Y:S05]  /*26f0*/  @P0 BRA `(.L_x_65) ;  /* 0x0000000000100947 */ /* 0x000fea0003800000 */
[----:B------:R-:W-:Y:S02]  /*2700*/  IMAD.MOV.U32 R16, RZ, RZ, 0x0 ;  /* 0x00000000ff107424 */ /* 0x000fe400078e00ff */
[----:B------:R-:W-:Y:S01]  /*2710*/  IMAD.MOV.U32 R17, RZ, RZ, 0x7ff00000 ;  /* 0x7ff00000ff117424 */ /* 0x000fe200078e00ff */
[----:B------:R-:W-:Y:S06]  /*2720*/  BRA `(.L_x_65) ;  /* 0x0000000000047947 */ /* 0x000fec0003800000 */
.L_x_66:
[----:B------:R-:W-:-:S11]  /*2730*/  DADD R16, R46, 2 ;  /* 0x400000002e107429 */ /* 0x000fd60000000000 */
.L_x_65:
[----:B------:R-:W-:Y:S05]  /*2740*/  BSYNC.RECONVERGENT B0 ;  /* 0x0000000000007941 */ /* 0x000fea0003800200 */
.L_x_64:
[----:B------:R-:W2:Y:S01]  /*2750*/  LDL R6, [R0] ;  /* 0x0000000000067983 */ /* 0x000ea20000100800 */
[----:B------:R-:W0:Y:S01]  /*2760*/  F2F.F64.F32 R44, R44 ;  /* 0x0000002c002c7310 */ /* 0x000e220000201800 */
[----:B------:R-:W-:Y:S01]  /*2770*/  FSETP.NEU.AND P0, PT, |R41|, 1, PT ;  /* 0x3f8000002900780b */ /* 0x000fe20003f0d200 */
[----:B------:R-:W-:Y:S01]  /*2780*/  FADD R42, R42, -R9 ;  /* 0x800000092a2a7221 */ /* 0x000fe20000000000 */
[----:B------:R-:W-:Y:S01]  /*2790*/  BSSY.RECONVERGENT B0, `(.L_x_67) ;  /* 0x000000f000007945 */ /* 0x000fe20003800200 */
[----:B------:R-:W-:Y:S01]  /*27a0*/  IMAD.MOV.U32 R34, RZ, RZ, RZ ;  /* 0x000000ffff227224 */ /* 0x000fe200078e00ff */
[----:B------:R-:W-:Y:S01]  /*27b0*/  FSEL R16, R16, RZ, P0 ;  /* 0x000000ff10107208 */ /* 0x000fe20000000000 */
[----:B------:R-:W-:Y:S01]  /*27c0*/  IMAD.MOV.U32 R35, RZ, RZ, 0x40000000 ;  /* 0x40000000ff237424 */ /* 0x000fe200078e00ff */
[----:B------:R-:W-:Y:S02]  /*27d0*/  FSEL R17, R17, 1.875, P0 ;  /* 0x3ff0000011117808 */ /* 0x000fe40000000000 */
[----:B------:R-:W-:-:S02]  /*27e0*/  FSETP.GT.AND P0, PT, R42, R43, PT ;  /* 0x0000002b2a00720b */ /* 0x000fc40003f04000 */
[----:B------:R-:W-:Y:S02]  /*27f0*/  MOV R40, 0x2880 ;  /* 0x0000288000287802 */ /* 0x000fe40000000f00 */
[----:B------:R-:W-:Y:S01]  /*2800*/  FSEL R43, R42, R43, P0 ;  /* 0x0000002b2a2b7208 */ /* 0x000fe20000000000 */
[----:B0-----:R-:W-:-:S06]  /*2810*/  DADD R18, R44, R16 ;  /* 0x000000002c127229 */ /* 0x001fcc0000000010 */
[----:B------:R-:W-:Y:S01]  /*2820*/  F2F.F32.F64 R41, R18 ;  /* 0x0000001200297310 */ /* 0x000fe20000301000 */
[----:B--2---:R-:W-:-:S07]  /*2830*/  FADD R5, R6, -R7 ;  /* 0x8000000706057221 */ /* 0x004fce0000000000 */
[----:B------:R-:W0:Y:S02]  /*2840*/  F2F.F64.F32 R46, |R5| ;  /* 0x40000005002e7310 */ /* 0x000e240000201800 */
[----:B0-----:R-:W-:-:S10]  /*2850*/  DADD R16, -RZ, |R46| ;  /* 0x00000000ff107229 */ /* 0x001fd4000000052e */
[----:B------:R-:W-:-:S07]  /*2860*/  MOV R39, R17 ;  /* 0x0000001100277202 */ /* 0x000fce0000000f00 */
[----:B------:R-:W-:Y:S05]  /*2870*/  CALL.REL.NOINC `($_Z18calculate_featuresPfS_iPiS_ii$__internal_accurate_pow) ;  /* 0x0000001400647944 */ /* 0x000fea0003c00000 */
[----:B------:R-:W-:Y:S05]  /*2880*/  BSYNC.RECONVERGENT B0 ;  /* 0x0000000000007941 */ /* 0x000fea0003800200 */
.L_x_67:
        /* <DEDUP_REMOVED lines=12> */
[----:B------:R-:W-:Y:S01]  /*2950*/  MOV R16, 0x0 ;  /* 0x0000000000107802 */ /* 0x000fe20000000f00 */
[----:B------:R-:W-:Y:S01]  /*2960*/  IMAD.MOV.U32 R17, RZ, RZ, 0x7ff00000 ;  /* 0x7ff00000ff117424 */ /* 0x000fe200078e00ff */
[----:B------:R-:W-:Y:S06]  /*2970*/  BRA `(.L_x_69) ;  /* 0x0000000000047947 */ /* 0x000fec0003800000 */
.L_x_70:
[----:B------:R-:W-:-:S11]  /*2980*/  DADD R16, R46, 2 ;  /* 0x400000002e107429 */ /* 0x000fd60000000000 */
.L_x_69:
[----:B------:R-:W-:Y:S05]  /*2990*/  BSYNC.RECONVERGENT B0 ;  /* 0x0000000000007941 */ /* 0x000fea0003800200 */
.L_x_68:
[----:B------:R-:W2:Y:S01]  /*29a0*/  LDL R42, [R0+0x4] ;  /* 0x00000400002a7983 */ /* 0x000ea20000100800 */
[----:B------:R-:W0:Y:S01]  /*29b0*/  F2F.F64.F32 R18, R41 ;  /* 0x0000002900127310 */ /* 0x000e220000201800 */
[----:B------:R-:W-:Y:S01]  /*29c0*/  FSETP.NEU.AND P0, PT, |R5|, 1, PT ;  /* 0x3f8000000500780b */ /* 0x000fe20003f0d200 */
[----:B------:R-:W-:Y:S01]  /*29d0*/  FADD R6, R6, -R9 ;  /* 0x8000000906067221 */ /* 0x000fe20000000000 */
[----:B------:R-:W-:Y:S01]  /*29e0*/  BSSY.RECONVERGENT B0, `(.L_x_71) ;  /* 0x000000f000007945 */ /* 0x000fe20003800200 */
[----:B------:R-:W-:Y:S01]  /*29f0*/  MOV R34, RZ ;  /* 0x000000ff00227202 */ /* 0x000fe20000000f00 */
[----:B------:R-:W-:Y:S01]  /*2a00*/  IMAD.MOV.U32 R35, RZ, RZ, 0x40000000 ;  /* 0x40000000ff237424 */ /* 0x000fe200078e00ff */
[----:B------:R-:W-:Y:S02]  /*2a10*/  FSEL R16, R16, RZ, P0 ;  /* 0x000000ff10107208 */ /* 0x000fe40000000000 */
        /* <DEDUP_REMOVED lines=9> */
[----:B------:R-:W-:-:S07]  /*2ab0*/  IMAD.MOV.U32 R39, RZ, RZ, R17 ;  /* 0x000000ffff277224 */ /* 0x000fce00078e0011 */
[----:B------:R-:W-:Y:S05]  /*2ac0*/  CALL.REL.NOINC `($_Z18calculate_featuresPfS_iPiS_ii$__internal_accurate_pow) ;  /* 0x0000001000d07944 */ /* 0x000fea0003c00000 */
[----:B------:R-:W-:Y:S05]  /*2ad0*/  BSYNC.RECONVERGENT B0 ;  /* 0x0000000000007941 */ /* 0x000fea0003800200 */
.L_x_71:
        /* <DEDUP_REMOVED lines=12> */
[----:B------:R-:W-:Y:S01]  /*2ba0*/  IMAD.MOV.U32 R16, RZ, RZ, 0x0 ;  /* 0x00000000ff107424 */ /* 0x000fe200078e00ff */
[----:B------:R-:W-:Y:S01]  /*2bb0*/  MOV R17, 0x7ff00000 ;  /* 0x7ff0000000117802 */ /* 0x000fe20000000f00 */
[----:B------:R-:W-:Y:S06]  /*2bc0*/  BRA `(.L_x_73) ;  /* 0x0000000000047947 */ /* 0x000fec0003800000 */
.L_x_74:
[----:B------:R-:W-:-:S11]  /*2bd0*/  DADD R16, R46, 2 ;  /* 0x400000002e107429 */ /* 0x000fd60000000000 */
.L_x_73:
[----:B------:R-:W-:Y:S05]  /*2be0*/  BSYNC.RECONVERGENT B0 ;  /* 0x0000000000007941 */ /* 0x000fea0003800200 */
.L_x_72:
[----:B------:R-:W0:Y:S01]  /*2bf0*/  F2F.F64.F32 R18, R5 ;  /* 0x0000000500127310 */ /* 0x000e220000201800 */
[----:B------:R-:W-:Y:S01]  /*2c00*/  FSETP.NEU.AND P0, PT, |R44|, 1, PT ;  /* 0x3f8000002c00780b */ /* 0x000fe20003f0d200 */
[----:B------:R-:W-:Y:S01]  /*2c10*/  UIADD3 UR4, UPT, UPT, UR4, 0x4, URZ ;  /* 0x0000000404047890 */ /* 0x000fe2000fffe0ff */
[----:B------:R-:W-:Y:S01]  /*2c20*/  FADD R42, R42, -R9 ;  /* 0x800000092a2a7221 */ /* 0x000fe20000000000 */
[----:B------:R-:W-:Y:S01]  /*2c30*/  VIADD R0, R0, 0x10 ;  /* 0x0000001000007836 */ /* 0x000fe20000000000 */
[----:B------:R-:W-:Y:S01]  /*2c40*/  FSEL R16, R16, RZ, P0 ;  /* 0x000000ff10107208 */ /* 0x000fe20000000000 */
[----:B------:R-:W-:Y:S01]  /*2c50*/  UISETP.NE.AND UP0, UPT, UR4, URZ, UPT ;  /* 0x000000ff0400728c */ /* 0x000fe2000bf05270 */
[----:B------:R-:W-:Y:S02]  /*2c60*/  FSEL R17, R17, 1.875, P0 ;  /* 0x3ff0000011117808 */ /* 0x000fe40000000000 */
[----:B------:R-:W-:-:S04]  /*2c70*/  FSETP.GT.AND P0, PT, R42, R43, PT ;  /* 0x0000002b2a00720b */ /* 0x000fc80003f04000 */
[----:B------:R-:W-:Y:S01]  /*2c80*/  FSEL R43, R42, R43, P0 ;  /* 0x0000002b2a2b7208 */ /* 0x000fe20000000000 */
[----:B0-----:R-:W-:-:S06]  /*2c90*/  DADD R18, R18, R16 ;  /* 0x0000000012127229 */ /* 0x001fcc0000000010 */
[----:B------:R0:W1:Y:S01]  /*2ca0*/  F2F.F32.F64 R45, R18 ;  /* 0x00000012002d7310 */ /* 0x0000620000301000 */
[----:B------:R-:W-:Y:S05]  /*2cb0*/  BRA.U UP0, `(.L_x_75) ;  /* 0xfffffff500a87547 */ /* 0x000fea000b83ffff */
[----:B------:R-:W2:Y:S02]  /*2cc0*/  LDC R5, c[0x0][0x3ac] ;  /* 0x0000eb00ff057b82 */ /* 0x000ea40000000800 */
[----:B--2---:R-:W-:-:S07]  /*2cd0*/  LOP3.LUT R5, R5, 0x7ffffffc, RZ, 0xc0, !PT ;  /* 0x7ffffffc05057812 */ /* 0x004fce00078ec0ff */
.L_x_59:
[----:B------:R-:W-:-:S09]  /*2ce0*/  UISETP.NE.AND UP0, UPT, UR5, URZ, UPT ;  /* 0x000000ff0500728c */ /* 0x000fd2000bf05270 */
[----:B------:R-:W-:Y:S05]  /*2cf0*/  BRA.U !UP0, `(.L_x_58) ;  /* 0x0000000108ac7547 */ /* 0x000fea000b800000 */
[----:B------:R-:W-:Y:S01]  /*2d00*/  IMAD R5, R5, 0x4, R4 ;  /* 0x0000000405057824 */ /* 0x000fe200078e0204 */
[----:B------:R-:W-:-:S12]  /*2d10*/  UIADD3 UR4, UPT, UPT, -UR5, URZ, URZ ;  /* 0x000000ff05047290 */ /* 0x000fd8000fffe1ff */
.L_x_80:
[----:B---3--:R-:W3:Y:S01]  /*2d20*/  LDL R0, [R5] ;  /* 0x0000000005007983 */ /* 0x008ee20000100800 */
[----:B------:R-:W-:Y:S01]  /*2d30*/  BSSY.RECONVERGENT B0, `(.L_x_76) ;  /* 0x0000009000007945 */ /* 0x000fe20003800200 */
[----:B------:R-:W-:Y:S01]  /*2d40*/  IMAD.MOV.U32 R34, RZ, RZ, RZ ;  /* 0x000000ffff227224 */ /* 0x000fe200078e00ff */
[----:B------:R-:W-:Y:S01]  /*2d50*/  MOV R40, 0x2dc0 ;  /* 0x00002dc000287802 */ /* 0x000fe20000000f00 */
[----:B------:R-:W-:Y:S02]  /*2d60*/  IMAD.MOV.U32 R35, RZ, RZ, 0x40000000 ;  /* 0x40000000ff237424 */ /* 0x000fe400078e00ff */
[----:B---3--:R-:W-:-:S04]  /*2d70*/  FADD R4, R0, -R7 ;  /* 0x8000000700047221 */ /* 0x008fc80000000000 */
[----:B------:R-:W3:Y:S02]  /*2d80*/  F2F.F64.F32 R46, |R4| ;  /* 0x40000004002e7310 */ /* 0x000ee40000201800 */
[----:B---3--:R-:W-:-:S10]  /*2d90*/  DADD R16, -RZ, |R46| ;  /* 0x00000000ff107229 */ /* 0x008fd4000000052e */
[----:B----4-:R-:W-:-:S07]  /*2da0*/  MOV R39, R17 ;  /* 0x0000001100277202 */ /* 0x010fce0000000f00 */
[----:B012---:R-:W-:Y:S05]  /*2db0*/  CALL.REL.NOINC `($_Z18calculate_featuresPfS_iPiS_ii$__internal_accurate_pow) ;  /* 0x0000001000147944 */ /* 0x007fea0003c00000 */
[----:B------:R-:W-:Y:S05]  /*2dc0*/  BSYNC.RECONVERGENT B0 ;  /* 0x0000000000007941 */ /* 0x000fea0003800200 */
.L_x_76:
        /* <DEDUP_REMOVED lines=15> */
.L_x_79:
[----:B------:R-:W-:-:S11]  /*2ec0*/  DADD R16, R46, 2 ;  /* 0x400000002e107429 */ /* 0x000fd60000000000 */
.L_x_78:
[----:B------:R-:W-:Y:S05]  /*2ed0*/  BSYNC.RECONVERGENT B0 ;  /* 0x0000000000007941 */ /* 0x000fea0003800200 */
.L_x_77:
        /* <DEDUP_REMOVED lines=11> */
[----:B------:R3:W4:Y:S01]  /*2f90*/  F2F.F32.F64 R45, R18 ;  /* 0x00000012002d7310 */ /* 0x0007220000301000 */
[----:B------:R-:W-:Y:S05]  /*2fa0*/  BRA.U UP0, `(.L_x_80) ;  /* 0xfffffffd005c7547 */ /* 0x000fea000b83ffff */
.L_x_58:
[----:B------:R-:W5:Y:S01]  /*2fb0*/  MUFU.RCP R5, R8 ;  /* 0x0000000800057308 */ /* 0x000f620000001000 */
[----:B------:R-:W-:Y:S07]  /*2fc0*/  BSSY.RECONVERGENT B0, `(.L_x_81) ;  /* 0x000000c000007945 */ /* 0x000fee0003800200 */
[----:B-1--4-:R-:W1:Y:S01]  /*2fd0*/  FCHK P0, R45, R8 ;  /* 0x000000082d007302 */ /* 0x012e620000000000 */
[----:B-----5:R-:W-:-:S04]  /*2fe0*/  FFMA R0, -R8, R5, 1 ;  /* 0x3f80000008007423 */ /* 0x020fc80000000105 */
[----:B------:R-:W-:-:S04]  /*2ff0*/  FFMA R0, R5, R0, R5 ;  /* 0x0000000005007223 */ /* 0x000fc80000000005 */
[----:B------:R-:W-:-:S04]  /*3000*/  FFMA R5, R0, R45, RZ ;  /* 0x0000002d00057223 */ /* 0x000fc800000000ff */
[----:B------:R-:W-:-:S04]  /*3010*/  FFMA R4, -R8, R5, R45 ;  /* 0x0000000508047223 */ /* 0x000fc8000000012d */
[----:B------:R-:W-:Y:S01]  /*3020*/  FFMA R7, R0, R4, R5 ;  /* 0x0000000400077223 */ /* 0x000fe20000000005 */
[----:B-1----:R-:W-:Y:S06]  /*3030*/  @!P0 BRA `(.L_x_82) ;  /* 0x0000000000108947 */ /* 0x002fec0003800000 */
[----:B------:R-:W-:Y:S01]  /*3040*/  IMAD.MOV.U32 R16, RZ, RZ, R8 ;  /* 0x000000ffff107224 */ /* 0x000fe200078e0008 */
[----:B0--3--:R-:W-:-:S07]  /*3050*/  MOV R18, 0x3070 ;  /* 0x0000307000127802 */ /* 0x009fce0000000f00 */
[----:B--2---:R-:W-:Y:S05]  /*3060*/  CALL.REL.NOINC `($__internal_2_$__cuda_sm3x_div_rn_noftz_f32_slowpath) ;  /* 0x0000000400c87944 */ /* 0x004fea0003c00000 */
[----:B------:R-:W-:-:S07]  /*3070*/  MOV R7, R19 ;  /* 0x0000001300077202 */ /* 0x000fce0000000f00 */
.L_x_82:
[----:B------:R-:W-:Y:S05]  /*3080*/  BSYNC.RECONVERGENT B0 ;  /* 0x0000000000007941 */ /* 0x000fea0003800200 */
.L_x_81:
[----:B------:R-:W1:Y:S01]  /*3090*/  LDC.64 R4, c[0x0][0x388] ;  /* 0x0000e200ff047b82 */ /* 0x000e620000000a00 */
[----:B------:R-:W4:Y:S01]  /*30a0*/  LDCU UR4, c[0x0][0x390] ;  /* 0x00007200ff0477ac */ /* 0x000f220008000800 */
[----:B------:R-:W-:Y:S01]  /*30b0*/  FADD R38, RZ, R38 ;  /* 0x00000026ff267221 */ /* 0x000fe20000000000 */
[----:B------:R-:W-:-:S03]  /*30c0*/  FADD R9, -R14, -RZ ;  /* 0x800000ff0e097221 */ /* 0x000fc60000000100 */
[----:B------:R-:W-:Y:S01]  /*30d0*/  FADD R3, R3, R38 ;  /* 0x0000002603037221 */ /* 0x000fe20000000000 */
[----:B----4-:R-:W-:-:S04]  /*30e0*/  IMAD R37, R37, UR4, RZ ;  /* 0x0000000425257c24 */ /* 0x010fc8000f8e02ff */
[----:B-1----:R-:W-:-:S05]  /*30f0*/  IMAD.WIDE R4, R37, 0x4, R4 ;  /* 0x0000000425047825 */ /* 0x002fca00078e0204 */
[----:B------:R-:W-:Y:S04]  /*3100*/  STG.E desc[UR6][R4.64], R2 ;  /* 0x0000000204007986 */ /* 0x000fe8000c101906 */
[----:B--2---:R-:W-:Y:S04]  /*3110*/  STG.E desc[UR6][R4.64+0x4], R33 ;  /* 0x0000042104007986 */ /* 0x004fe8000c101906 */
[----:B------:R-:W-:Y:S04]  /*3120*/  STG.E desc[UR6][R4.64+0x8], R32 ;  /* 0x0000082004007986 */ /* 0x000fe8000c101906 */
        /* <DEDUP_REMOVED lines=9> */
[----:B------:R-:W-:Y:S01]  /*31c0*/  STG.E desc[UR6][R4.64+0x30], R7 ;  /* 0x0000300704007986 */ /* 0x000fe2000c101906 */
[----:B------:R-:W-:Y:S06]  /*31d0*/  BAR.SYNC.DEFER_BLOCKING 0x0 ;  /* 0x0000000000007b1d */ /* 0x000fec0000010000 */
[----:B------:R-:W-:Y:S05]  /*31e0*/  EXIT ;  /* 0x000000000000794d */ /* 0x000fea0003800000 */
        .weak           $__internal_1_$__cuda_sm20_div_rn_f64_full
        .type           $__internal_1_$__cuda_sm20_div_rn_f64_full,@function
        .size           $__internal_1_$__cuda_sm20_div_rn_f64_full,($__internal_2_$__cuda_sm3x_div_rn_noftz_f32_slowpath - $__internal_1_$__cuda_sm20_div_rn_f64_full)
$__internal_1_$__cuda_sm20_div_rn_f64_full:
[C---:B------:R-:W-:Y:S01]  /*31f0*/  FSETP.GEU.AND P0, PT, |R17|.reuse, 1.469367938527859385e-39, PT ;  /* 0x001000001100780b */ /* 0x040fe20003f0e200 */
[----:B------:R-:W-:Y:S01]  /*3200*/  IMAD.MOV.U32 R22, RZ, RZ, 0x1 ;  /* 0x00000001ff167424 */ /* 0x000fe200078e00ff */
[----:B------:R-:W-:Y:S01]  /*3210*/  LOP3.LUT R28, R17, 0x800fffff, RZ, 0xc0, !PT ;  /* 0x800fffff111c7812 */ /* 0x000fe200078ec0ff */
[----:B------:R-:W-:Y:S01]  /*3220*/  IMAD.MOV.U32 R26, RZ, RZ, R18 ;  /* 0x000000ffff1a7224 */ /* 0x000fe200078e0012 */
[C---:B------:R-:W-:Y:S01]  /*3230*/  FSETP.GEU.AND P2, PT, |R19|.reuse, 1.469367938527859385e-39, PT ;  /* 0x001000001300780b */ /* 0x040fe20003f4e200 */
[----:B------:R-:W-:Y:S01]  /*3240*/  BSSY.RECONVERGENT B1, `(.L_x_83) ;  /* 0x0000052000017945 */ /* 0x000fe20003800200 */
[----:B------:R-:W-:Y:S01]  /*3250*/  LOP3.LUT R29, R28, 0x3ff00000, RZ, 0xfc, !PT ;  /* 0x3ff000001c1d7812 */ /* 0x000fe200078efcff */
[----:B------:R-:W-:Y:S01]  /*3260*/  IMAD.MOV.U32 R28, RZ, RZ, R16 ;  /* 0x000000ffff1c7224 */ /* 0x000fe200078e0010 */
[----:B------:R-:W-:Y:S02]  /*3270*/  LOP3.LUT R31, R19, 0x7ff00000, RZ, 0xc0, !PT ;  /* 0x7ff00000131f7812 */ /* 0x000fe400078ec0ff */
[----:B------:R-:W-:-:S02]  /*3280*/  LOP3.LUT R34, R17, 0x7ff00000, RZ, 0xc0, !PT ;  /* 0x7ff0000011227812 */ /* 0x000fc400078ec0ff */
[----:B------:R-:W-:Y:S01]  /*3290*/  MOV R11, 0x1ca00000 ;  /* 0x1ca00000000b7802 */ /* 0x000fe20000000f00 */
[----:B------:R-:W-:Y:S01]  /*32a0*/  @!P0 DMUL R28, R16, 8.98846567431157953865e+307 ;  /* 0x7fe00000101c8828 */ /* 0x000fe20000000000 */
[----:B------:R-:W-:Y:S02]  /*32b0*/  ISETP.GE.U32.AND P1, PT, R31, R34, PT ;  /* 0x000000221f00720c */ /* 0x000fe40003f26070 */
[----:B------:R-:W-:Y:S02]  /*32c0*/  MOV R35, R31 ;  /* 0x0000001f00237202 */ /* 0x000fe40000000f00 */
[----:B------:R-:W-:Y:S01]  /*32d0*/  @!P2 LOP3.LUT R24, R17, 0x7ff00000, RZ, 0xc0, !PT ;  /* 0x7ff000001118a812 */ /* 0x000fe200078ec0ff */
[----:B------:R-:W0:Y:S01]  /*32e0*/  MUFU.RCP64H R23, R29 ;  /* 0x0000001d00177308 */ /* 0x000e220000001800 */
[----:B------:R-:W-:Y:S02]  /*32f0*/  SEL R27, R11, 0x63400000, !P1 ;  /* 0x634000000b1b7807 */ /* 0x000fe40004800000 */
[----:B------:R-:W-:-:S02]  /*3300*/  @!P2 ISETP.GE.U32.AND P3, PT, R31, R24, PT ;  /* 0x000000181f00a20c */ /* 0x000fc40003f66070 */
[----:B------:R-:W-:Y:S02]  /*3310*/  LOP3.LUT R27, R27, 0x800fffff, R19, 0xf8, !PT ;  /* 0x800fffff1b1b7812 */ /* 0x000fe400078ef813 */
[----:B------:R-:W-:-:S05]  /*3320*/  @!P0 LOP3.LUT R34, R29, 0x7ff00000, RZ, 0xc0, !PT ;  /* 0x7ff000001d228812 */ /* 0x000fca00078ec0ff */
[----:B------:R-:W-:Y:S01]  /*3330*/  VIADD R40, R34, 0xffffffff ;  /* 0xffffffff22287836 */ /* 0x000fe20000000000 */
[----:B0-----:R-:W-:-:S08]  /*3340*/  DFMA R20, R22, -R28, 1 ;  /* 0x3ff000001614742b */ /* 0x001fd0000000081c */
[----:B------:R-:W-:-:S08]  /*3350*/  DFMA R20, R20, R20, R20 ;  /* 0x000000141414722b */ /* 0x000fd00000000014 */
[----:B------:R-:W-:Y:S01]  /*3360*/  DFMA R20, R22, R20, R22 ;  /* 0x000000141614722b */ /* 0x000fe20000000016 */
[----:B------:R-:W-:Y:S01]  /*3370*/  @!P2 SEL R23, R11, 0x63400000, !P3 ;  /* 0x634000000b17a807 */ /* 0x000fe20005800000 */
[----:B------:R-:W-:-:S03]  /*3380*/  @!P2 IMAD.MOV.U32 R22, RZ, RZ, RZ ;  /* 0x000000ffff16a224 */ /* 0x000fc600078e00ff */
[----:B------:R-:W-:-:S03]  /*3390*/  @!P2 LOP3.LUT R23, R23, 0x80000000, R19, 0xf8, !PT ;  /* 0x800000001717a812 */ /* 0x000fc600078ef813 */
[----:B------:R-:W-:Y:S01]  /*33a0*/  DFMA R24, R20, -R28, 1 ;  /* 0x3ff000001418742b */ /* 0x000fe2000000081c */
[----:B------:R-:W-:-:S06]  /*33b0*/  @!P2 LOP3.LUT R23, R23, 0x100000, RZ, 0xfc, !PT ;  /* 0x001000001717a812 */ /* 0x000fcc00078efcff */
[----:B------:R-:W-:Y:S02]  /*33c0*/  @!P2 DFMA R26, R26, 2, -R22 ;  /* 0x400000001a1aa82b */ /* 0x000fe40000000816 */
[----:B------:R-:W-:-:S08]  /*33d0*/  DFMA R24, R20, R24, R20 ;  /* 0x000000181418722b */ /* 0x000fd00000000014 */
[----:B------:R-:W-:Y:S01]  /*33e0*/  @!P2 LOP3.LUT R35, R27, 0x7ff00000, RZ, 0xc0, !PT ;  /* 0x7ff000001b23a812 */ /* 0x000fe200078ec0ff */
[----:B------:R-:W-:-:S04]  /*33f0*/  DMUL R22, R24, R26 ;  /* 0x0000001a18167228 */ /* 0x000fc80000000000 */
[----:B------:R-:W-:-:S04]  /*3400*/  VIADD R39, R35, 0xffffffff ;  /* 0xffffffff23277836 */ /* 0x000fc80000000000 */
[----:B------:R-:W-:Y:S01]  /*3410*/  DFMA R20, R22, -R28, R26 ;  /* 0x8000001c1614722b */ /* 0x000fe2000000001a */
[----:B------:R-:W-:-:S04]  /*3420*/  ISETP.GT.U32.AND P0, PT, R39, 0x7feffffe, PT ;  /* 0x7feffffe2700780c */ /* 0x000fc80003f04070 */
[----:B------:R-:W-:-:S03]  /*3430*/  ISETP.GT.U32.OR P0, PT, R40, 0x7feffffe, P0 ;  /* 0x7feffffe2800780c */ /* 0x000fc60000704470 */
[----:B------:R-:W-:-:S10]  /*3440*/  DFMA R20, R24, R20, R22 ;  /* 0x000000141814722b */ /* 0x000fd40000000016 */
[----:B------:R-:W-:Y:S05]  /*3450*/  @P0 BRA `(.L_x_84) ;  /* 0x00000000006c0947 */ /* 0x000fea0003800000 */
[----:B------:R-:W-:-:S04]  /*3460*/  LOP3.LUT R22, R17, 0x7ff00000, RZ, 0xc0, !PT ;  /* 0x7ff0000011167812 */ /* 0x000fc800078ec0ff */
[CC--:B------:R-:W-:Y:S02]  /*3470*/  VIADDMNMX R18, R31.reuse, -R22.reuse, 0xb9600000, !PT ;  /* 0xb96000001f127446 */ /* 0x0c0fe40007800916 */
[----:B------:R-:W-:Y:S02]  /*3480*/  ISETP.GE.U32.AND P0, PT, R31, R22, PT ;  /* 0x000000161f00720c */ /* 0x000fe40003f06070 */
[----:B------:R-:W-:Y:S02]  /*3490*/  VIMNMX R18, PT, PT, R18, 0x46a00000, PT ;  /* 0x46a0000012127848 */ /* 0x000fe40003fe0100 */
[----:B------:R-:W-:-:S04]  /*34a0*/  SEL R11, R11, 0x63400000, !P0 ;  /* 0x634000000b0b7807 */ /* 0x000fc80004000000 */
[----:B------:R-:W-:Y:S01]  /*34b0*/  IADD3 R11, PT, PT, -R11, R18, RZ ;  /* 0x000000120b0b7210 */ /* 0x000fe20007ffe1ff */
[----:B------:R-:W-:-:S04]  /*34c0*/  IMAD.MOV.U32 R18, RZ, RZ, RZ ;  /* 0x000000ffff127224 */ /* 0x000fc800078e00ff */
[----:B------:R-:W-:-:S06]  /*34d0*/  VIADD R19, R11, 0x7fe00000 ;  /* 0x7fe000000b137836 */ /* 0x000fcc0000000000 */
[----:B------:R-:W-:-:S10]  /*34e0*/  DMUL R22, R20, R18 ;  /* 0x0000001214167228 */ /* 0x000fd40000000000 */
[----:B------:R-:W-:-:S13]  /*34f0*/  FSETP.GTU.AND P0, PT, |R23|, 1.469367938527859385e-39, PT ;  /* 0x001000001700780b */ /* 0x000fda0003f0c200 */
[----:B------:R-:W-:Y:S05]  /*3500*/  @P0 BRA `(.L_x_85) ;  /* 0x0000000000940947 */ /* 0x000fea0003800000 */
[----:B------:R-:W-:Y:S01]  /*3510*/  DFMA R26, R20, -R28, R26 ;  /* 0x8000001c141a722b */ /* 0x000fe2000000001a */
[----:B------:R-:W-:-:S09]  /*3520*/  MOV R18, RZ ;  /* 0x000000ff00127202 */ /* 0x000fd20000000f00 */
        /* <DEDUP_REMOVED lines=14> */
.L_x_84:
[----:B------:R-:W-:-:S14]  /*3610*/  DSETP.NAN.AND P0, PT, R18, R18, PT ;  /* 0x000000121200722a */ /* 0x000fdc0003f08000 */
[----:B------:R-:W-:Y:S05]  /*3620*/  @P0 BRA `(.L_x_86) ;  /* 0x0000000000440947 */ /* 0x000fea0003800000 */
[----:B------:R-:W-:-:S14]  /*3630*/  DSETP.NAN.AND P0, PT, R16, R16, PT ;  /* 0x000000101000722a */ /* 0x000fdc0003f08000 */
[----:B------:R-:W-:Y:S05]  /*3640*/  @P0 BRA `(.L_x_87) ;  /* 0x0000000000300947 */ /* 0x000fea0003800000 */
[----:B------:R-:W-:Y:S01]  /*3650*/  ISETP.NE.AND P0, PT, R35, R34, PT ;  /* 0x000000222300720c */ /* 0x000fe20003f05270 */
[----:B------:R-:W-:Y:S01]  /*3660*/  IMAD.MOV.U32 R23, RZ, RZ, -0x80000 ;  /* 0xfff80000ff177424 */ /* 0x000fe200078e00ff */
[----:B------:R-:W-:-:S11]  /*3670*/  MOV R22, 0x0 ;  /* 0x0000000000167802 */ /* 0x000fd60000000f00 */
[----:B------:R-:W-:Y:S05]  /*3680*/  @!P0 BRA `(.L_x_85) ;  /* 0x0000000000348947 */ /* 0x000fea0003800000 */
[----:B------:R-:W-:Y:S02]  /*3690*/  ISETP.NE.AND P0, PT, R35, 0x7ff00000, PT ;  /* 0x7ff000002300780c */ /* 0x000fe40003f05270 */
[----:B------:R-:W-:Y:S02]  /*36a0*/  LOP3.LUT R23, R19, 0x80000000, R17, 0x48, !PT ;  /* 0x8000000013177812 */ /* 0x000fe400078e4811 */
[----:B------:R-:W-:-:S13]  /*36b0*/  ISETP.EQ.OR P0, PT, R34, RZ, !P0 ;  /* 0x000000ff2200720c */ /* 0x000fda0004702670 */
[----:B------:R-:W-:Y:S01]  /*36c0*/  @P0 LOP3.LUT R11, R23, 0x7ff00000, RZ, 0xfc, !PT ;  /* 0x7ff00000170b0812 */ /* 0x000fe200078efcff */
[----:B------:R-:W-:Y:S01]  /*36d0*/  @!P0 IMAD.MOV.U32 R22, RZ, RZ, RZ ;  /* 0x000000ffff168224 */ /* 0x000fe200078e00ff */
[----:B------:R-:W-:-:S03]  /*36e0*/  @P0 MOV R22, RZ ;  /* 0x000000ff00160202 */ /* 0x000fc60000000f00 */
[----:B------:R-:W-:Y:S01]  /*36f0*/  @P0 IMAD.MOV.U32 R23, RZ, RZ, R11 ;  /* 0x000000ffff170224 */ /* 0x000fe200078e000b */
[----:B------:R-:W-:Y:S06]  /*3700*/  BRA `(.L_x_85) ;  /* 0x0000000000147947 */ /* 0x000fec0003800000 */
.L_x_87:
[----:B------:R-:W-:Y:S01]  /*3710*/  LOP3.LUT R23, R17, 0x80000, RZ, 0xfc, !PT ;  /* 0x0008000011177812 */ /* 0x000fe200078efcff */
[----:B------:R-:W-:Y:S01]  /*3720*/  IMAD.MOV.U32 R22, RZ, RZ, R16 ;  /* 0x000000ffff167224 */ /* 0x000fe200078e0010 */
[----:B------:R-:W-:Y:S06]  /*3730*/  BRA `(.L_x_85) ;  /* 0x0000000000087947 */ /* 0x000fec0003800000 */
.L_x_86:
[----:B------:R-:W-:Y:S02]  /*3740*/  LOP3.LUT R23, R19, 0x80000, RZ, 0xfc, !PT ;  /* 0x0008000013177812 */ /* 0x000fe400078efcff */
[----:B------:R-:W-:-:S07]  /*3750*/  MOV R22, R18 ;  /* 0x0000001200167202 */ /* 0x000fce0000000f00 */
.L_x_85:
[----:B------:R-:W-:Y:S05]  /*3760*/  BSYNC.RECONVERGENT B1 ;  /* 0x0000000000017941 */ /* 0x000fea0003800200 */
.L_x_83:
[----:B------:R-:W-:-:S04]  /*3770*/  IMAD.MOV.U32 R31, RZ, RZ, 0x0 ;  /* 0x00000000ff1f7424 */ /* 0x000fc800078e00ff */
[----:B------:R-:W-:Y:S05]  /*3780*/  RET.REL.NODEC R30 `(_Z18calculate_featuresPfS_iPiS_ii) ;  /* 0xffffffc81e1c7950 */ /* 0x000fea0003c3ffff */
        .weak           $__internal_2_$__cuda_sm3x_div_rn_noftz_f32_slowpath
        .type           $__internal_2_$__cuda_sm3x_div_rn_noftz_f32_slowpath,@function
        .size           $__internal_2_$__cuda_sm3x_div_rn_noftz_f32_slowpath,($_Z18calculate_featuresPfS_iPiS_ii$__internal_accurate_pow - $__internal_2_$__cuda_sm3x_div_rn_noftz_f32_slowpath)
$__internal_2_$__cuda_sm3x_div_rn_noftz_f32_slowpath:
[----:B------:R-:W-:Y:S01]  /*3790*/  SHF.R.U32.HI R17, RZ, 0x17, R16 ;  /* 0x00000017ff117819 */ /* 0x000fe20000011610 */
[----:B------:R-:W-:Y:S01]  /*37a0*/  BSSY.RECONVERGENT B1, `(.L_x_88) ;  /* 0x0000062000017945 */ /* 0x000fe20003800200 */
[----:B------:R-:W-:Y:S02]  /*37b0*/  SHF.R.U32.HI R19, RZ, 0x17, R45 ;  /* 0x00000017ff137819 */ /* 0x000fe4000001162d */
[----:B------:R-:W-:Y:S02]  /*37c0*/  LOP3.LUT R17, R17, 0xff, RZ, 0xc0, !PT ;  /* 0x000000ff11117812 */ /* 0x000fe400078ec0ff */
[----:B------:R-:W-:-:S03]  /*37d0*/  LOP3.LUT R22, R19, 0xff, RZ, 0xc0, !PT ;  /* 0x000000ff13167812 */ /* 0x000fc600078ec0ff */
[----:B------:R-:W-:Y:S01]  /*37e0*/  VIADD R21, R17, 0xffffffff ;  /* 0xffffffff11157836 */ /* 0x000fe20000000000 */
[----:B------:R-:W-:-:S04]  /*37f0*/  IADD3 R20, PT, PT, R22, -0x1, RZ ;  /* 0xffffffff16147810 */ /* 0x000fc80007ffe0ff */
[----:B------:R-:W-:-:S04]  /*3800*/  ISETP.GT.U32.AND P0, PT, R21, 0xfd, PT ;  /* 0x000000fd1500780c */ /* 0x000fc80003f04070 */
[----:B------:R-:W-:-:S13]  /*3810*/  ISETP.GT.U32.OR P0, PT, R20, 0xfd, P0 ;  /* 0x000000fd1400780c */ /* 0x000fda0000704470 */
[----:B------:R-:W-:Y:S01]  /*3820*/  @!P0 IMAD.MOV.U32 R19, RZ, RZ, RZ ;  /* 0x000000ffff138224 */ /* 0x000fe200078e00ff */
[----:B------:R-:W-:Y:S06]  /*3830*/  @!P0 BRA `(.L_x_89) ;  /* 0x00000000005c8947 */ /* 0x000fec0003800000 */
[----:B------:R-:W-:Y:S02]  /*3840*/  FSETP.GTU.FTZ.AND P0, PT, |R45|, +INF , PT ;  /* 0x7f8000002d00780b */ /* 0x000fe40003f1c200 */
[----:B------:R-:W-:-:S04]  /*3850*/  FSETP.GTU.FTZ.AND P1, PT, |R16|, +INF , PT ;  /* 0x7f8000001000780b */ /* 0x000fc80003f3c200 */
[----:B------:R-:W-:-:S13]  /*3860*/  PLOP3.LUT P0, PT, P0, P1, PT, 0xf8, 0x8f ;  /* 0x00000000008f781c */ /* 0x000fda0000703f70 */
[----:B------:R-:W-:Y:S05]  /*3870*/  @P0 BRA `(.L_x_90) ;  /* 0x00000004004c0947 */ /* 0x000fea0003800000 */
[----:B------:R-:W-:-:S13]  /*3880*/  LOP3.LUT P0, RZ, R16, 0x7fffffff, R45, 0xc8, !PT ;  /* 0x7fffffff10ff7812 */ /* 0x000fda000780c82d */
[----:B------:R-:W-:Y:S05]  /*3890*/  @!P0 BRA `(.L_x_91) ;  /* 0x00000004003c8947 */ /* 0x000fea0003800000 */
[C---:B------:R-:W-:Y:S02]  /*38a0*/  FSETP.NEU.FTZ.AND P1, PT, |R45|.reuse, +INF , PT ;  /* 0x7f8000002d00780b */ /* 0x040fe40003f3d200 */
[----:B------:R-:W-:Y:S02]  /*38b0*/  FSETP.NEU.FTZ.AND P2, PT, |R16|, +INF , PT ;  /* 0x7f8000001000780b */ /* 0x000fe40003f5d200 */
[----:B------:R-:W-:-:S11]  /*38c0*/  FSETP.NEU.FTZ.AND P0, PT, |R45|, +INF , PT ;  /* 0x7f8000002d00780b */ /* 0x000fd60003f1d200 */
[----:B------:R-:W-:Y:S05]  /*38d0*/  @!P2 BRA !P1, `(.L_x_91) ;  /* 0x00000004002ca947 */ /* 0x000fea0004800000 */
[----:B------:R-:W-:-:S04]  /*38e0*/  LOP3.LUT P1, RZ, R45, 0x7fffffff, RZ, 0xc0, !PT ;  /* 0x7fffffff2dff7812 */ /* 0x000fc8000782c0ff */
[----:B------:R-:W-:-:S13]  /*38f0*/  PLOP3.LUT P1, PT, P2, P1, PT, 0x2f, 0xf2 ;  /* 0x0000000000f2781c */ /* 0x000fda0001722577 */
[----:B------:R-:W-:Y:S05]  /*3900*/  @P1 BRA `(.L_x_92) ;  /* 0x0000000400181947 */ /* 0x000fea0003800000 */
[----:B------:R-:W-:-:S04]  /*3910*/  LOP3.LUT P1, RZ, R16, 0x7fffffff, RZ, 0xc0, !PT ;  /* 0x7fffffff10ff7812 */ /* 0x000fc8000782c0ff */
[----:B------:R-:W-:-:S13]  /*3920*/  PLOP3.LUT P0, PT, P0, P1, PT, 0x2f, 0xf2 ;  /* 0x0000000000f2781c */ /* 0x000fda0000702577 */
[----:B------:R-:W-:Y:S05]  /*3930*/  @P0 BRA `(.L_x_93) ;  /* 0x0000000400000947 */ /* 0x000fea0003800000 */
[----:B------:R-:W-:Y:S02]  /*3940*/  ISETP.GE.AND P0, PT, R20, RZ, PT ;  /* 0x000000ff1400720c */ /* 0x000fe40003f06270 */
[----:B------:R-:W-:-:S11]  /*3950*/  ISETP.GE.AND P1, PT, R21, RZ, PT ;  /* 0x000000ff1500720c */ /* 0x000fd60003f26270 */
[----:B------:R-:W-:Y:S01]  /*3960*/  @P0 IMAD.MOV.U32 R19, RZ, RZ, RZ ;  /* 0x000000ffff130224 */ /* 0x000fe200078e00ff */
[----:B------:R-:W-:Y:S01]  /*3970*/  @!P0 MOV R19, 0xffffffc0 ;  /* 0xffffffc000138802 */ /* 0x000fe20000000f00 */
[----:B------:R-:W-:Y:S01]  /*3980*/  @!P0 FFMA R45, R45, 1.84467440737095516160e+19, RZ ;  /* 0x5f8000002d2d8823 */ /* 0x000fe200000000ff */
[----:B------:R-:W-:-:S03]  /*3990*/  @!P1 FFMA R16, R16, 1.84467440737095516160e+19, RZ ;  /* 0x5f80000010109823 */ /* 0x000fc600000000ff */
[----:B------:R-:W-:-:S07]  /*39a0*/  @!P1 VIADD R19, R19, 0x40 ;  /* 0x0000004013139836 */ /* 0x000fce0000000000 */
.L_x_89:
[----:B------:R-:W-:Y:S01]  /*39b0*/  LEA R21, R17, 0xc0800000, 0x17 ;  /* 0xc080000011157811 */ /* 0x000fe200078eb8ff */
[----:B------:R-:W-:Y:S01]  /*39c0*/  BSSY.RECONVERGENT B2, `(.L_x_94) ;  /* 0x0000036000027945 */ /* 0x000fe20003800200 */
[----:B------:R-:W-:-:S03]  /*39d0*/  IADD3 R22, PT, PT, R22, -0x7f, RZ ;  /* 0xffffff8116167810 */ /* 0x000fc60007ffe0ff */
[----:B------:R-:W-:Y:S02]  /*39e0*/  IMAD.IADD R23, R16, 0x1, -R21 ;  /* 0x0000000110177824 */ /* 0x000fe400078e0a15 */
[C---:B------:R-:W-:Y:S01]  /*39f0*/  IMAD R16, R22.reuse, -0x800000, R45 ;  /* 0xff80000016107824 */ /* 0x040fe200078e022d */
[----:B------:R-:W-:Y:S01]  /*3a00*/  IADD3 R22, PT, PT, R22, 0x7f, -R17 ;  /* 0x0000007f16167810 */ /* 0x000fe20007ffe811 */
[----:B------:R-:W0:Y:S01]  /*3a10*/  MUFU.RCP R21, R23 ;  /* 0x0000001700157308 */ /* 0x000e220000001000 */
[----:B------:R-:W-:-:S03]  /*3a20*/  FADD.FTZ R25, -R23, -RZ ;  /* 0x800000ff17197221 */ /* 0x000fc60000010100 */
[----:B------:R-:W-:Y:S02]  /*3a30*/  IMAD.IADD R22, R22, 0x1, R19 ;  /* 0x0000000116167824 */ /* 0x000fe400078e0213 */
[----:B0-----:R-:W-:-:S04]  /*3a40*/  FFMA R20, R21, R25, 1 ;  /* 0x3f80000015147423 */ /* 0x001fc80000000019 */
[----:B------:R-:W-:-:S04]  /*3a50*/  FFMA R21, R21, R20, R21 ;  /* 0x0000001415157223 */ /* 0x000fc80000000015 */
[----:B------:R-:W-:-:S04]  /*3a60*/  FFMA R20, R16, R21, RZ ;  /* 0x0000001510147223 */ /* 0x000fc800000000ff */
[----:B------:R-:W-:-:S04]  /*3a70*/  FFMA R24, R25, R20, R16 ;  /* 0x0000001419187223 */ /* 0x000fc80000000010 */
[----:B------:R-:W-:-:S04]  /*3a80*/  FFMA R20, R21, R24, R20 ;  /* 0x0000001815147223 */ /* 0x000fc80000000014 */
[----:B------:R-:W-:-:S04]  /*3a90*/  FFMA R25, R25, R20, R16 ;  /* 0x0000001419197223 */ /* 0x000fc80000000010 */
[----:B------:R-:W-:-:S05]  /*3aa0*/  FFMA R16, R21, R25, R20 ;  /* 0x0000001915107223 */ /* 0x000fca0000000014 */
[----:B------:R-:W-:-:S04]  /*3ab0*/  SHF.R.U32.HI R17, RZ, 0x17, R16 ;  /* 0x00000017ff117819 */ /* 0x000fc80000011610 */
[----:B------:R-:W-:-:S05]  /*3ac0*/  LOP3.LUT R17, R17, 0xff, RZ, 0xc0, !PT ;  /* 0x000000ff11117812 */ /* 0x000fca00078ec0ff */
[----:B------:R-:W-:-:S05]  /*3ad0*/  IMAD.IADD R23, R17, 0x1, R22 ;  /* 0x0000000111177824 */ /* 0x000fca00078e0216 */
[----:B------:R-:W-:-:S04]  /*3ae0*/  IADD3 R17, PT, PT, R23, -0x1, RZ ;  /* 0xffffffff17117810 */ /* 0x000fc80007ffe0ff */
[----:B------:R-:W-:-:S13]  /*3af0*/  ISETP.GE.U32.AND P0, PT, R17, 0xfe, PT ;  /* 0x000000fe1100780c */ /* 0x000fda0003f06070 */
[----:B------:R-:W-:Y:S05]  /*3b00*/  @!P0 BRA `(.L_x_95) ;  /* 0x0000000000808947 */ /* 0x000fea0003800000 */
[----:B------:R-:W-:-:S13]  /*3b10*/  ISETP.GT.AND P0, PT, R23, 0xfe, PT ;  /* 0x000000fe1700780c */ /* 0x000fda0003f04270 */
[----:B------:R-:W-:Y:S05]  /*3b20*/  @P0 BRA `(.L_x_96) ;  /* 0x00000000006c0947 */ /* 0x000fea0003800000 */
[----:B------:R-:W-:-:S13]  /*3b30*/  ISETP.GE.AND P0, PT, R23, 0x1, PT ;  /* 0x000000011700780c */ /* 0x000fda0003f06270 */
[----:B------:R-:W-:Y:S05]  /*3b40*/  @P0 BRA `(.L_x_97) ;  /* 0x0000000000740947 */ /* 0x000fea0003800000 */
[----:B------:R-:W-:Y:S02]  /*3b50*/  ISETP.GE.AND P0, PT, R23, -0x18, PT ;  /* 0xffffffe81700780c */ /* 0x000fe40003f06270 */
[----:B------:R-:W-:-:S11]  /*3b60*/  LOP3.LUT R16, R16, 0x80000000, RZ, 0xc0, !PT ;  /* 0x8000000010107812 */ /* 0x000fd600078ec0ff */
[----:B------:R-:W-:Y:S05]  /*3b70*/  @!P0 BRA `(.L_x_97) ;  /* 0x0000000000688947 */ /* 0x000fea0003800000 */
[-CC-:B------:R-:W-:Y:S01]  /*3b80*/  FFMA.RZ R17, R21, R25.reuse, R20.reuse ;  /* 0x0000001915117223 */ /* 0x180fe2000000c014 */
[C---:B------:R-:W-:Y:S01]  /*3b90*/  VIADD R22, R23.reuse, 0x20 ;  /* 0x0000002017167836 */ /* 0x040fe20000000000 */
[C---:B------:R-:W-:Y:S02]  /*3ba0*/  ISETP.NE.AND P2, PT, R23.reuse, RZ, PT ;  /* 0x000000ff1700720c */ /* 0x040fe40003f45270 */
[----:B------:R-:W-:Y:S02]  /*3bb0*/  ISETP.NE.AND P1, PT, R23, RZ, PT ;  /* 0x000000ff1700720c */ /* 0x000fe40003f25270 */
[----:B------:R-:W-:Y:S01]  /*3bc0*/  LOP3.LUT R19, R17, 0x7fffff, RZ, 0xc0, !PT ;  /* 0x007fffff11137812 */ /* 0x000fe200078ec0ff */
[CCC-:B------:R-:W-:Y:S01]  /*3bd0*/  FFMA.RP R17, R21.reuse, R25.reuse, R20.reuse ;  /* 0x0000001915117223 */ /* 0x1c0fe20000008014 */
[----:B------:R-:W-:Y:S01]  /*3be0*/  FFMA.RM R20, R21, R25, R20 ;  /* 0x0000001915147223 */ /* 0x000fe20000004014 */
[----:B------:R-:W-:Y:S01]  /*3bf0*/  IMAD.MOV R21, RZ, RZ, -R23 ;  /* 0x000000ffff157224 */ /* 0x000fe200078e0a17 */
[----:B------:R-:W-:-:S03]  /*3c00*/  LOP3.LUT R19, R19, 0x800000, RZ, 0xfc, !PT ;  /* 0x0080000013137812 */ /* 0x000fc600078efcff */
[----:B------:R-:W-:Y:S02]  /*3c10*/  FSETP.NEU.FTZ.AND P0, PT, R17, R20, PT ;  /* 0x000000141100720b */ /* 0x000fe40003f1d000 */
[----:B------:R-:W-:Y:S02]  /*3c20*/  SHF.L.U32 R22, R19, R22, RZ ;  /* 0x0000001613167219 */ /* 0x000fe400000006ff */
[----:B------:R-:W-:Y:S02]  /*3c30*/  SEL R20, R21, RZ, P2 ;  /* 0x000000ff15147207 */ /* 0x000fe40001000000 */
[----:B------:R-:W-:Y:S02]  /*3c40*/  ISETP.NE.AND P1, PT, R22, RZ, P1 ;  /* 0x000000ff1600720c */ /* 0x000fe40000f25270 */
[----:B------:R-:W-:Y:S02]  /*3c50*/  SHF.R.U32.HI R20, RZ, R20, R19 ;  /* 0x00000014ff147219 */ /* 0x000fe40000011613 */
[----:B------:R-:W-:-:S02]  /*3c60*/  PLOP3.LUT P0, PT, P0, P1, PT, 0xf8, 0x8f ;  /* 0x00000000008f781c */ /* 0x000fc40000703f70 */
[----:B------:R-:W-:Y:S02]  /*3c70*/  SHF.R.U32.HI R22, RZ, 0x1, R20 ;  /* 0x00000001ff167819 */ /* 0x000fe40000011614 */
[----:B------:R-:W-:-:S04]  /*3c80*/  SEL R17, RZ, 0x1, !P0 ;  /* 0x00000001ff117807 */ /* 0x000fc80004000000 */
[----:B------:R-:W-:-:S04]  /*3c90*/  LOP3.LUT R17, R17, 0x1, R22, 0xf8, !PT ;  /* 0x0000000111117812 */ /* 0x000fc800078ef816 */
[----:B------:R-:W-:-:S04]  /*3ca0*/  LOP3.LUT R17, R17, R20, RZ, 0xc0, !PT ;  /* 0x0000001411117212 */ /* 0x000fc800078ec0ff */
[----:B------:R-:W-:-:S04]  /*3cb0*/  IADD3 R17, PT, PT, R22, R17, RZ ;  /* 0x0000001116117210 */ /* 0x000fc80007ffe0ff */
[----:B------:R-:W-:Y:S01]  /*3cc0*/  LOP3.LUT R16, R17, R16, RZ, 0xfc, !PT ;  /* 0x0000001011107212 */ /* 0x000fe200078efcff */
[----:B------:R-:W-:Y:S06]  /*3cd0*/  BRA `(.L_x_97) ;  /* 0x0000000000107947 */ /* 0x000fec0003800000 */
.L_x_96:
[----:B------:R-:W-:-:S04]  /*3ce0*/  LOP3.LUT R16, R16, 0x80000000, RZ, 0xc0, !PT ;  /* 0x8000000010107812 */ /* 0x000fc800078ec0ff */
[----:B------:R-:W-:Y:S01]  /*3cf0*/  LOP3.LUT R16, R16, 0x7f800000, RZ, 0xfc, !PT ;  /* 0x7f80000010107812 */ /* 0x000fe200078efcff */
[----:B------:R-:W-:Y:S06]  /*3d00*/  BRA `(.L_x_97) ;  /* 0x0000000000047947 */ /* 0x000fec0003800000 */
.L_x_95:
[----:B------:R-:W-:-:S07]  /*3d10*/  IMAD R16, R22, 0x800000, R16 ;  /* 0x0080000016107824 */ /* 0x000fce00078e0210 */
.L_x_97:
[----:B------:R-:W-:Y:S05]  /*3d20*/  BSYNC.RECONVERGENT B2 ;  /* 0x0000000000027941 */ /* 0x000fea0003800200 */
.L_x_94:
[----:B------:R-:W-:Y:S05]  /*3d30*/  BRA `(.L_x_98) ;  /* 0x0000000000207947 */ /* 0x000fea0003800000 */
.L_x_93:
[----:B------:R-:W-:-:S04]  /*3d40*/  LOP3.LUT R16, R16, 0x80000000, R45, 0x48, !PT ;  /* 0x8000000010107812 */ /* 0x000fc800078e482d */
[----:B------:R-:W-:Y:S01]  /*3d50*/  LOP3.LUT R16, R16, 0x7f800000, RZ, 0xfc, !PT ;  /* 0x7f80000010107812 */ /* 0x000fe200078efcff */
[----:B------:R-:W-:Y:S06]  /*3d60*/  BRA `(.L_x_98) ;  /* 0x0000000000147947 */ /* 0x000fec0003800000 */
.L_x_92:
[----:B------:R-:W-:Y:S01]  /*3d70*/  LOP3.LUT R16, R16, 0x80000000, R45, 0x48, !PT ;  /* 0x8000000010107812 */ /* 0x000fe200078e482d */
[----:B------:R-:W-:Y:S06]  /*3d80*/  BRA `(.L_x_98) ;  /* 0x00000000000c7947 */ /* 0x000fec0003800000 */
.L_x_91:
[----:B------:R-:W0:Y:S01]  /*3d90*/  MUFU.RSQ R16, -QNAN ;  /* 0xffc0000000107908 */ /* 0x000e220000001400 */
[----:B------:R-:W-:Y:S05]  /*3da0*/  BRA `(.L_x_98) ;  /* 0x0000000000047947 */ /* 0x000fea0003800000 */
.L_x_90:
[----:B------:R-:W-:-:S07]  /*3db0*/  FADD.FTZ R16, R45, R16 ;  /* 0x000000102d107221 */ /* 0x000fce0000010000 */
.L_x_98:
[----:B------:R-:W-:Y:S05]  /*3dc0*/  BSYNC.RECONVERGENT B1 ;  /* 0x0000000000017941 */ /* 0x000fea0003800200 */
.L_x_88:
[----:B0-----:R-:W-:Y:S01]  /*3dd0*/  IMAD.MOV.U32 R19, RZ, RZ, R16 ;  /* 0x000000ffff137224 */ /* 0x001fe200078e0010 */
[----:B------:R-:W-:Y:S01]  /*3de0*/  MOV R16, R18 ;  /* 0x0000001200107202 */ /* 0x000fe20000000f00 */
[----:B------:R-:W-:-:S04]  /*3df0*/  IMAD.MOV.U32 R17, RZ, RZ, 0x0 ;  /* 0x00000000ff117424 */ /* 0x000fc800078e00ff */
[----:B------:R-:W-:Y:S05]  /*3e00*/  RET.REL.NODEC R16 `(_Z18calculate_featuresPfS_iPiS_ii) ;  /* 0xffffffc0107c7950 */ /* 0x000fea0003c3ffff */
        .type           $_Z18calculate_featuresPfS_iPiS_ii$__internal_accurate_pow,@function
        .size           $_Z18calculate_featuresPfS_iPiS_ii$__internal_accurate_pow,(.L_x_104 - $_Z18calculate_featuresPfS_iPiS_ii$__internal_accurate_pow)
$_Z18calculate_featuresPfS_iPiS_ii$__internal_accurate_pow:
[----:B------:R-:W-:Y:S01]  /*3e10*/  ISETP.GT.U32.AND P1, PT, R39, 0xfffff, PT ;  /* 0x000fffff2700780c */ /* 0x000fe20003f24070 */
[--C-:B------:R-:W-:Y:S01]  /*3e20*/  IMAD.MOV.U32 R17, RZ, RZ, R39.reuse ;  /* 0x000000ffff117224 */ /* 0x100fe200078e0027 */
[----:B------:R-:W-:Y:S01]  /*3e30*/  UMOV UR8, 0x7d2cafe2 ;  /* 0x7d2cafe200087882 */ /* 0x000fe20000000000 */
[----:B------:R-:W-:Y:S01]  /*3e40*/  IMAD.MOV.U32 R20, RZ, RZ, 0x41ad3b5a ;  /* 0x41ad3b5aff147424 */ /* 0x000fe200078e00ff */
[----:B------:R-:W-:Y:S01]  /*3e50*/  UMOV UR9, 0x3eb0f5ff ;  /* 0x3eb0f5ff00097882 */ /* 0x000fe20000000000 */
[----:B------:R-:W-:Y:S01]  /*3e60*/  IMAD.MOV.U32 R21, RZ, RZ, 0x3ed0f5d2 ;  /* 0x3ed0f5d2ff157424 */ /* 0x000fe200078e00ff */
[----:B------:R-:W-:Y:S01]  /*3e70*/  SHF.R.U32.HI R39, RZ, 0x14, R39 ;  /* 0x00000014ff277819 */ /* 0x000fe20000011627 */
[----:B------:R-:W-:Y:S01]  /*3e80*/  UMOV UR10, 0x3b39803f ;  /* 0x3b39803f000a7882 */ /* 0x000fe20000000000 */
[----:B------:R-:W-:-:S05]  /*3e90*/  UMOV UR11, 0x3c7abc9e ;  /* 0x3c7abc9e000b7882 */ /* 0x000fca0000000000 */
[----:B------:R-:W-:-:S10]  /*3ea0*/  @!P1 DMUL R26, R16, 1.80143985094819840000e+16 ;  /* 0x43500000101a9828 */ /* 0x000fd40000000000 */
[----:B------:R-:W-:Y:S01]  /*3eb0*/  @!P1 MOV R17, R27 ;  /* 0x0000001b00119202 */ /* 0x000fe20000000f00 */
[----:B------:R-:W-:Y:S01]  /*3ec0*/  @!P1 IMAD.MOV.U32 R16, RZ, RZ, R26 ;  /* 0x000000ffff109224 */ /* 0x000fe200078e001a */
[----:B------:R-:W-:Y:S02]  /*3ed0*/  @!P1 LEA.HI R39, R27, 0xffffffca, RZ, 0xc ;  /* 0xffffffca1b279811 */ /* 0x000fe400078f60ff */
[----:B------:R-:W-:Y:S01]  /*3ee0*/  LOP3.LUT R17, R17, 0x800fffff, RZ, 0xc0, !PT ;  /* 0x800fffff11117812 */ /* 0x000fe200078ec0ff */
[----:B------:R-:W-:-:S03]  /*3ef0*/  IMAD.MOV.U32 R18, RZ, RZ, R16 ;  /* 0x000000ffff127224 */ /* 0x000fc600078e0010 */
[----:B------:R-:W-:-:S04]  /*3f00*/  LOP3.LUT R17, R17, 0x3ff00000, RZ, 0xfc, !PT ;  /* 0x3ff0000011117812 */ /* 0x000fc800078efcff */
[----:B------:R-:W-:Y:S02]  /*3f10*/  ISETP.GE.U32.AND P2, PT, R17, 0x3ff6a09f, PT ;  /* 0x3ff6a09f1100780c */ /* 0x000fe40003f46070 */
[----:B------:R-:W-:-:S11]  /*3f20*/  MOV R19, R17 ;  /* 0x0000001100137202 */ /* 0x000fd60000000f00 */
[----:B------:R-:W-:-:S04]  /*3f30*/  @P2 VIADD R16, R19, 0xfff00000 ;  /* 0xfff0000013102836 */ /* 0x000fc80000000000 */
[----:B------:R-:W-:Y:S01]  /*3f40*/  @P2 IMAD.MOV.U32 R19, RZ, RZ, R16 ;  /* 0x000000ffff132224 */ /* 0x000fe200078e0010 */
[----:B------:R-:W-:-:S05]  /*3f50*/  MOV R16, RZ ;  /* 0x000000ff00107202 */ /* 0x000fca0000000f00 */
[C---:B------:R-:W-:Y:S02]  /*3f60*/  DADD R24, R18.reuse, 1 ;  /* 0x3ff0000012187429 */ /* 0x040fe40000000000 */
[----:B------:R-:W-:-:S04]  /*3f70*/  DADD R18, R18, -1 ;  /* 0xbff0000012127429 */ /* 0x000fc80000000000 */
[----:B------:R-:W0:Y:S02]  /*3f80*/  MUFU.RCP64H R17, R25 ;  /* 0x0000001900117308 */ /* 0x000e240000001800 */
[----:B0-----:R-:W-:-:S08]  /*3f90*/  DFMA R22, -R24, R16, 1 ;  /* 0x3ff000001816742b */ /* 0x001fd00000000110 */
[----:B------:R-:W-:-:S08]  /*3fa0*/  DFMA R22, R22, R22, R22 ;  /* 0x000000161616722b */ /* 0x000fd00000000016 */
[----:B------:R-:W-:-:S08]  /*3fb0*/  DFMA R22, R16, R22, R16 ;  /* 0x000000161016722b */ /* 0x000fd00000000010 */
[----:B------:R-:W-:-:S08]  /*3fc0*/  DMUL R16, R18, R22 ;  /* 0x0000001612107228 */ /* 0x000fd00000000000 */
[----:B------:R-:W-:-:S08]  /*3fd0*/  DFMA R16, R18, R22, R16 ;  /* 0x000000161210722b */ /* 0x000fd00000000010 */
[----:B------:R-:W-:-:S08]  /*3fe0*/  DMUL R28, R16, R16 ;  /* 0x00000010101c7228 */ /* 0x000fd00000000000 */
[----:B------:R-:W-:Y:S01]  /*3ff0*/  DFMA R20, R28, UR8, R20 ;  /* 0x000000081c147c2b */ /* 0x000fe20008000014 */
[----:B------:R-:W-:Y:S01]  /*4000*/  UMOV UR8, 0x75488a3f ;  /* 0x75488a3f00087882 */ /* 0x000fe20000000000 */
[----:B------:R-:W-:-:S06]  /*4010*/  UMOV UR9, 0x3ef3b20a ;  /* 0x3ef3b20a00097882 */ /* 0x000fcc0000000000 */
[----:B------:R-:W-:Y:S01]  /*4020*/  DFMA R24, R28, R20, UR8 ;  /* 0x000000081c187e2b */ /* 0x000fe20008000014 */
[----:B------:R-:W-:Y:S01]  /*4030*/  UMOV UR8, 0xe4faecd5 ;  /* 0xe4faecd500087882 */ /* 0x000fe20000000000 */
[----:B------:R-:W-:Y:S01]  /*4040*/  UMOV UR9, 0x3f1745cd ;  /* 0x3f1745cd00097882 */ /* 0x000fe20000000000 */
[----:B------:R-:W-:-:S05]  /*4050*/  DADD R20, R18, -R16 ;  /* 0x0000000012147229 */ /* 0x000fca0000000810 */
[----:B------:R-:W-:Y:S01]  /*4060*/  DFMA R24, R28, R24, UR8 ;  /* 0x000000081c187e2b */ /* 0x000fe20008000018 */
[----:B------:R-:W-:Y:S01]  /*4070*/  UMOV UR8, 0x258a578b ;  /* 0x258a578b00087882 */ /* 0x000fe20000000000 */
[----:B------:R-:W-:Y:S01]  /*4080*/  UMOV UR9, 0x3f3c71c7 ;  /* 0x3f3c71c700097882 */ /* 0x000fe20000000000 */
[----:B------:R-:W-:-:S05]  /*4090*/  DADD R20, R20, R20 ;  /* 0x0000000014147229 */ /* 0x000fca0000000014 */
[----:B------:R-:W-:Y:S01]  /*40a0*/  DFMA R24, R28, R24, UR8 ;  /* 0x000000081c187e2b */ /* 0x000fe20008000018 */
[----:B------:R-:W-:Y:S01]  /*40b0*/  UMOV UR8, 0x9242b910 ;  /* 0x9242b91000087882 */ /* 0x000fe20000000000 */
[----:B------:R-:W-:Y:S01]  /*40c0*/  UMOV UR9, 0x3f624924 ;  /* 0x3f62492400097882 */ /* 0x000fe20000000000 */
[----:B------:R-:W-:-:S05]  /*40d0*/  DFMA R20, R18, -R16, R20 ;  /* 0x800000101214722b */ /* 0x000fca0000000014 */
[----:B------:R-:W-:Y:S01]  /*40e0*/  DFMA R24, R28, R24, UR8 ;  /* 0x000000081c187e2b */ /* 0x000fe20008000018 */
[----:B------:R-:W-:Y:S01]  /*40f0*/  UMOV UR8, 0x99999dfb ;  /* 0x99999dfb00087882 */ /* 0x000fe20000000000 */
[----:B------:R-:W-:Y:S01]  /*4100*/  UMOV UR9, 0x3f899999 ;  /* 0x3f89999900097882 */ /* 0x000fe20000000000 */
[----:B------:R-:W-:-:S05]  /*4110*/  DMUL R20, R22, R20 ;  /* 0x0000001416147228 */ /* 0x000fca0000000000 */
[----:B------:R-:W-:Y:S01]  /*4120*/  DFMA R24, R28, R24, UR8 ;  /* 0x000000081c187e2b */ /* 0x000fe20008000018 */
[----:B------:R-:W-:Y:S01]  /*4130*/  UMOV UR8, 0x55555555 ;  /* 0x5555555500087882 */ /* 0x000fe20000000000 */
[----:B------:R-:W-:-:S03]  /*4140*/  UMOV UR9, 0x3fb55555 ;  /* 0x3fb5555500097882 */ /* 0x000fc60000000000 */
[----:B------:R-:W-:Y:S01]  /*4150*/  IADD3 R27, PT, PT, R21, 0x100000, RZ ;  /* 0x00100000151b7810 */ /* 0x000fe20007ffe0ff */
[----:B------:R-:W-:Y:S02]  /*4160*/  IMAD.MOV.U32 R26, RZ, RZ, R20 ;  /* 0x000000ffff1a7224 */ /* 0x000fe400078e0014 */
[----:B------:R-:W-:-:S08]  /*4170*/  DFMA R18, R28, R24, UR8 ;  /* 0x000000081c127e2b */ /* 0x000fd00008000018 */
[----:B------:R-:W-:Y:S01]  /*4180*/  DADD R22, -R18, UR8 ;  /* 0x0000000812167e29 */ /* 0x000fe20008000100 */
[----:B------:R-:W-:Y:S01]  /*4190*/  UMOV UR8, 0xb9e7b0 ;  /* 0x00b9e7b000087882 */ /* 0x000fe20000000000 */
[----:B------:R-:W-:-:S06]  /*41a0*/  UMOV UR9, 0x3c46a4cb ;  /* 0x3c46a4cb00097882 */ /* 0x000fcc0000000000 */
[----:B------:R-:W-:Y:S02]  /*41b0*/  DFMA R22, R28, R24, R22 ;  /* 0x000000181c16722b */ /* 0x000fe40000000016 */
[----:B------:R-:W-:-:S06]  /*41c0*/  DMUL R24, R16, R16 ;  /* 0x0000001010187228 */ /* 0x000fcc0000000000 */
[----:B------:R-:W-:Y:S01]  /*41d0*/  DADD R22, R22, -UR8 ;  /* 0x8000000816167e29 */ /* 0x000fe20008000000 */
[----:B------:R-:W-:Y:S01]  /*41e0*/  UMOV UR8, 0x80000000 ;  /* 0x8000000000087882 */ /* 0x000fe20000000000 */
[----:B------:R-:W-:Y:S01]  /*41f0*/  DFMA R28, R16, R16, -R24 ;  /* 0x00000010101c722b */ /* 0x000fe20000000818 */
[----:B------:R-:W-:-:S07]  /*4200*/  UMOV UR9, 0x43300000 ;  /* 0x4330000000097882 */ /* 0x000fce0000000000 */
[C---:B------:R-:W-:Y:S02]  /*4210*/  DFMA R26, R16.reuse, R26, R28 ;  /* 0x0000001a101a722b */ /* 0x040fe4000000001c */
[----:B------:R-:W-:-:S08]  /*4220*/  DMUL R28, R16, R24 ;  /* 0x00000018101c7228 */ /* 0x000fd00000000000 */
[----:B------:R-:W-:-:S08]  /*4230*/  DFMA R30, R16, R24, -R28 ;  /* 0x00000018101e722b */ /* 0x000fd0000000081c */
[----:B------:R-:W-:Y:S02]  /*4240*/  DFMA R30, R20, R24, R30 ;  /* 0x00000018141e722b */ /* 0x000fe4000000001e */
[----:B------:R-:W-:-:S06]  /*4250*/  DADD R24, R18, R22 ;  /* 0x0000000012187229 */ /* 0x000fcc0000000016 */
[----:B------:R-:W-:Y:S02]  /*4260*/  DFMA R26, R16, R26, R30 ;  /* 0x0000001a101a722b */ /* 0x000fe4000000001e */
[----:B------:R-:W-:-:S08]  /*4270*/  DADD R30, R18, -R24 ;  /* 0x00000000121e7229 */ /* 0x000fd00000000818 */
[----:B------:R-:W-:Y:S02]  /*4280*/  DADD R30, R22, R30 ;  /* 0x00000000161e7229 */ /* 0x000fe4000000001e */
[----:B------:R-:W-:-:S08]  /*4290*/  DMUL R22, R24, R28 ;  /* 0x0000001c18167228 */ /* 0x000fd00000000000 */
[----:B------:R-:W-:-:S08]  /*42a0*/  DFMA R18, R24, R28, -R22 ;  /* 0x0000001c1812722b */ /* 0x000fd00000000816 */
[----:B------:R-:W-:-:S08]  /*42b0*/  DFMA R18, R24, R26, R18 ;  /* 0x0000001a1812722b */ /* 0x000fd00000000012 */
[----:B------:R-:W-:-:S08]  /*42c0*/  DFMA R30, R30, R28, R18 ;  /* 0x0000001c1e1e722b */ /* 0x000fd00000000012 */
[----:B------:R-:W-:-:S08]  /*42d0*/  DADD R24, R22, R30 ;  /* 0x0000000016187229 */ /* 0x000fd0000000001e */
[--C-:B------:R-:W-:Y:S02]  /*42e0*/  DADD R18, R16, R24.reuse ;  /* 0x0000000010127229 */ /* 0x100fe40000000018 */
[----:B------:R-:W-:-:S06]  /*42f0*/  DADD R22, R22, -R24 ;  /* 0x0000000016167229 */ /* 0x000fcc0000000818 */
[----:B------:R-:W-:Y:S02]  /*4300*/  DADD R16, R16, -R18 ;  /* 0x0000000010107229 */ /* 0x000fe40000000812 */
[----:B------:R-:W-:-:S06]  /*4310*/  DADD R22, R30, R22 ;  /* 0x000000001e167229 */ /* 0x000fcc0000000016 */
[----:B------:R-:W-:-:S08]  /*4320*/  DADD R16, R24, R16 ;  /* 0x0000000018107229 */ /* 0x000fd00000000010 */
[----:B------:R-:W-:Y:S01]  /*4330*/  DADD R22, R22, R16 ;  /* 0x0000000016167229 */ /* 0x000fe20000000010 */
[C---:B------:R-:W-:Y:S01]  /*4340*/  VIADD R16, R39.reuse, 0xfffffc01 ;  /* 0xfffffc0127107836 */ /* 0x040fe20000000000 */
[----:B------:R-:W-:Y:S01]  /*4350*/  @P2 IADD3 R16, PT, PT, R39, -0x3fe, RZ ;  /* 0xfffffc0227102810 */ /* 0x000fe20007ffe0ff */
[----:B------:R-:W-:-:S03]  /*4360*/  IMAD.MOV.U32 R17, RZ, RZ, 0x43300000 ;  /* 0x43300000ff117424 */ /* 0x000fc600078e00ff */
[----:B------:R-:W-:Y:S02]  /*4370*/  LOP3.LUT R16, R16, 0x80000000, RZ, 0x3c, !PT ;  /* 0x8000000010107812 */ /* 0x000fe400078e3cff */
[----:B------:R-:W-:-:S04]  /*4380*/  DADD R22, R20, R22 ;  /* 0x0000000014167229 */ /* 0x000fc80000000016 */
[----:B------:R-:W-:Y:S01]  /*4390*/  DADD R16, R16, -UR8 ;  /* 0x8000000810107e29 */ /* 0x000fe20008000000 */
[----:B------:R-:W-:Y:S01]  /*43a0*/  UMOV UR8, 0xfefa39ef ;  /* 0xfefa39ef00087882 */ /* 0x000fe20000000000 */
[----:B------:R-:W-:Y:S02]  /*43b0*/  UMOV UR9, 0x3fe62e42 ;  /* 0x3fe62e4200097882 */ /* 0x000fe40000000000 */
[----:B------:R-:W-:-:S08]  /*43c0*/  DADD R24, R18, R22 ;  /* 0x0000000012187229 */ /* 0x000fd00000000016 */
[--C-:B------:R-:W-:Y:S02]  /*43d0*/  DFMA R20, R16, UR8, R24.reuse ;  /* 0x0000000810147c2b */ /* 0x100fe40008000018 */
[----:B------:R-:W-:-:S06]  /*43e0*/  DADD R26, R18, -R24 ;  /* 0x00000000121a7229 */ /* 0x000fcc0000000818 */
[----:B------:R-:W-:Y:S02]  /*43f0*/  DFMA R18, R16, -UR8, R20 ;  /* 0x8000000810127c2b */ /* 0x000fe40008000014 */
[----:B------:R-:W-:-:S06]  /*4400*/  DADD R26, R22, R26 ;  /* 0x00000000161a7229 */ /* 0x000fcc000000001a */
[----:B------:R-:W-:-:S08]  /*4410*/  DADD R18, -R24, R18 ;  /* 0x0000000018127229 */ /* 0x000fd00000000112 */
[----:B------:R-:W-:-:S08]  /*4420*/  DADD R18, R26, -R18 ;  /* 0x000000001a127229 */ /* 0x000fd00000000812 */
[----:B------:R-:W-:Y:S01]  /*4430*/  DFMA R18, R16, UR10, R18 ;  /* 0x0000000a10127c2b */ /* 0x000fe20008000012 */
[C---:B------:R-:W-:Y:S01]  /*4440*/  IMAD.SHL.U32 R17, R35.reuse, 0x2, RZ ;  /* 0x0000000223117824 */ /* 0x040fe200078e00ff */
[----:B------:R-:W-:-:S04]  /*4450*/  LOP3.LUT R16, R35, 0xff0fffff, RZ, 0xc0, !PT ;  /* 0xff0fffff23107812 */ /* 0x000fc800078ec0ff */
[----:B------:R-:W-:Y:S02]  /*4460*/  ISETP.GT.U32.AND P1, PT, R17, -0x2000001, PT ;  /* 0xfdffffff1100780c */ /* 0x000fe40003f24070 */
[----:B------:R-:W-:Y:S02]  /*4470*/  DADD R22, R20, R18 ;  /* 0x0000000014167229 */ /* 0x000fe40000000012 */
[----:B------:R-:W-:-:S06]  /*4480*/  SEL R35, R16, R35, P1 ;  /* 0x0000002310237207 */ /* 0x000fcc0000800000 */
[----:B------:R-:W-:Y:S02]  /*4490*/  DADD R16, R20, -R22 ;  /* 0x0000000014107229 */ /* 0x000fe40000000816 */
[----:B------:R-:W-:-:S06]  /*44a0*/  DMUL R20, R22, R34 ;  /* 0x0000002216147228 */ /* 0x000fcc0000000000 */
[----:B------:R-:W-:Y:S02]  /*44b0*/  DADD R16, R18, R16 ;  /* 0x0000000012107229 */ /* 0x000fe40000000010 */
[----:B------:R-:W-:-:S08]  /*44c0*/  DFMA R22, R22, R34, -R20 ;  /* 0x000000221616722b */ /* 0x000fd00000000814 */
[----:B------:R-:W-:Y:S01]  /*44d0*/  DFMA R22, R16, R34, R22 ;  /* 0x000000221016722b */ /* 0x000fe20000000016 */
[----:B------:R-:W-:Y:S01]  /*44e0*/  MOV R16, 0x652b82fe ;  /* 0x652b82fe00107802 */ /* 0x000fe20000000f00 */
[----:B------:R-:W-:-:S06]  /*44f0*/  IMAD.MOV.U32 R17, RZ, RZ, 0x3ff71547 ;  /* 0x3ff71547ff117424 */ /* 0x000fcc00078e00ff */
[----:B------:R-:W-:-:S08]  /*4500*/  DADD R24, R20, R22 ;  /* 0x0000000014187229 */ /* 0x000fd00000000016 */
[----:B------:R-:W-:Y:S02]  /*4510*/  DFMA R16, R24, R16, 6.75539944105574400000e+15 ;  /* 0x433800001810742b */ /* 0x000fe40000000010 */
[----:B------:R-:W-:Y:S01]  /*4520*/  FSETP.GEU.AND P1, PT, |R25|, 4.1917929649353027344, PT ;  /* 0x4086232b1900780b */ /* 0x000fe20003f2e200 */
[----:B------:R-:W-:-:S05]  /*4530*/  DADD R20, R20, -R24 ;  /* 0x0000000014147229 */ /* 0x000fca0000000818 */
[----:B------:R-:W-:-:S03]  /*4540*/  DADD R18, R16, -6.75539944105574400000e+15 ;  /* 0xc338000010127429 */ /* 0x000fc60000000000 */
[----:B------:R-:W-:-:S05]  /*4550*/  DADD R20, R22, R20 ;  /* 0x0000000016147229 */ /* 0x000fca0000000014 */
[----:B------:R-:W-:Y:S01]  /*4560*/  DFMA R26, R18, -UR8, R24 ;  /* 0x80000008121a7c2b */ /* 0x000fe20008000018 */
[----:B------:R-:W-:Y:S01]  /*4570*/  UMOV UR8, 0x3b39803f ;  /* 0x3b39803f00087882 */ /* 0x000fe20000000000 */
[----:B------:R-:W-:-:S06]  /*4580*/  UMOV UR9, 0x3c7abc9e ;  /* 0x3c7abc9e00097882 */ /* 0x000fcc0000000000 */
[----:B------:R-:W-:Y:S01]  /*4590*/  DFMA R26, R18, -UR8, R26 ;  /* 0x80000008121a7c2b */ /* 0x000fe2000800001a */
[----:B------:R-:W-:Y:S01]  /*45a0*/  UMOV UR8, 0x69ce2bdf ;  /* 0x69ce2bdf00087882 */ /* 0x000fe20000000000 */
[----:B------:R-:W-:Y:S01]  /*45b0*/  IMAD.MOV.U32 R18, RZ, RZ, -0x35dec16 ;  /* 0xfca213eaff127424 */ /* 0x000fe200078e00ff */
[----:B------:R-:W-:Y:S01]  /*45c0*/  MOV R19, 0x3e928af3 ;  /* 0x3e928af300137802 */ /* 0x000fe20000000f00 */
[----:B------:R-:W-:-:S05]  /*45d0*/  UMOV UR9, 0x3e5ade15 ;  /* 0x3e5ade1500097882 */ /* 0x000fca0000000000 */
[----:B------:R-:W-:Y:S01]  /*45e0*/  DFMA R18, R26, UR8, R18 ;  /* 0x000000081a127c2b */ /* 0x000fe20008000012 */
[----:B------:R-:W-:Y:S01]  /*45f0*/  UMOV UR8, 0x62401315 ;  /* 0x6240131500087882 */ /* 0x000fe20000000000 */
[----:B------:R-:W-:-:S06]  /*4600*/  UMOV UR9, 0x3ec71dee ;  /* 0x3ec71dee00097882 */ /* 0x000fcc0000000000 */
[----:B------:R-:W-:Y:S01]  /*4610*/  DFMA R18, R26, R18, UR8 ;  /* 0x000000081a127e2b */ /* 0x000fe20008000012 */
        /* <DEDUP_REMOVED lines=20> */
[----:B------:R-:W-:-:S08]  /*4760*/  DFMA R18, R26, R18, UR8 ;  /* 0x000000081a127e2b */ /* 0x000fd00008000012 */
[----:B------:R-:W-:-:S08]  /*4770*/  DFMA R18, R26, R18, 1 ;  /* 0x3ff000001a12742b */ /* 0x000fd00000000012 */
[----:B------:R-:W-:-:S10]  /*4780*/  DFMA R18, R26, R18, 1 ;  /* 0x3ff000001a12742b */ /* 0x000fd40000000012 */
[----:B------:R-:W-:Y:S02]  /*4790*/  IMAD R23, R16, 0x100000, R19 ;  /* 0x0010000010177824 */ /* 0x000fe400078e0213 */
[----:B------:R-:W-:Y:S01]  /*47a0*/  IMAD.MOV.U32 R22, RZ, RZ, R18 ;  /* 0x000000ffff167224 */ /* 0x000fe200078e0012 */
[----:B------:R-:W-:Y:S06]  /*47b0*/  @!P1 BRA `(.L_x_99) ;  /* 0x0000000000309947 */ /* 0x000fec0003800000 */
[----:B------:R-:W-:Y:S01]  /*47c0*/  FSETP.GEU.AND P2, PT, |R25|, 4.2275390625, PT ;  /* 0x408748001900780b */ /* 0x000fe20003f4e200 */
[C---:B------:R-:W-:Y:S02]  /*47d0*/  DADD R22, R24.reuse, +INF ;  /* 0x7ff0000018167429 */ /* 0x040fe40000000000 */
[----:B------:R-:W-:-:S08]  /*47e0*/  DSETP.GEU.AND P1, PT, R24, RZ, PT ;  /* 0x000000ff1800722a */ /* 0x000fd00003f2e000 */
[----:B------:R-:W-:Y:S02]  /*47f0*/  FSEL R22, R22, RZ, P1 ;  /* 0x000000ff16167208 */ /* 0x000fe40000800000 */
[----:B------:R-:W-:Y:S02]  /*4800*/  @!P2 LEA.HI R17, R16, R16, RZ, 0x1 ;  /* 0x000000101011a211 */ /* 0x000fe400078f08ff */
[----:B------:R-:W-:Y:S02]  /*4810*/  FSEL R23, R23, RZ, P1 ;  /* 0x000000ff17177208 */ /* 0x000fe40000800000 */
[----:B------:R-:W-:-:S04]  /*4820*/  @!P2 SHF.R.S32.HI R17, RZ, 0x1, R17 ;  /* 0x00000001ff11a819 */ /* 0x000fc80000011411 */
[----:B------:R-:W-:Y:S01]  /*4830*/  @!P2 IADD3 R16, PT, PT, R16, -R17, RZ ;  /* 0x800000111010a210 */ /* 0x000fe20007ffe0ff */
[----:B------:R-:W-:-:S03]  /*4840*/  @!P2 IMAD R19, R17, 0x100000, R19 ;  /* 0x001000001113a824 */ /* 0x000fc600078e0213 */
[----:B------:R-:W-:Y:S01]  /*4850*/  @!P2 LEA R17, R16, 0x3ff00000, 0x14 ;  /* 0x3ff000001011a811 */ /* 0x000fe200078ea0ff */
[----:B------:R-:W-:-:S06]  /*4860*/  @!P2 IMAD.MOV.U32 R16, RZ, RZ, RZ ;  /* 0x000000ffff10a224 */ /* 0x000fcc00078e00ff */
[----:B------:R-:W-:-:S11]  /*4870*/  @!P2 DMUL R22, R18, R16 ;  /* 0x000000101216a228 */ /* 0x000fd60000000000 */
.L_x_99:
[----:B------:R-:W-:Y:S01]  /*4880*/  DFMA R20, R20, R22, R22 ;  /* 0x000000161414722b */ /* 0x000fe20000000016 */
[----:B------:R-:W-:Y:S01]  /*4890*/  MOV R18, R40 ;  /* 0x0000002800127202 */ /* 0x000fe20000000f00 */
[----:B------:R-:W-:Y:S01]  /*48a0*/  DSETP.NEU.AND P1, PT, |R22|, +INF , PT ;  /* 0x7ff000001600742a */ /* 0x000fe20003f2d200 */
[----:B------:R-:W-:-:S07]  /*48b0*/  IMAD.MOV.U32 R19, RZ, RZ, 0x0 ;  /* 0x00000000ff137424 */ /* 0x000fce00078e00ff */
[----:B------:R-:W-:Y:S02]  /*48c0*/  FSEL R16, R22, R20, !P1 ;  /* 0x0000001416107208 */ /* 0x000fe40004800000 */
[----:B------:R-:W-:Y:S01]  /*48d0*/  FSEL R17, R23, R21, !P1 ;  /* 0x0000001517117208 */ /* 0x000fe20004800000 */
[----:B------:R-:W-:Y:S06]  /*48e0*/  RET.REL.NODEC R18 `(_Z18calculate_featuresPfS_iPiS_ii) ;  /* 0xffffffb412c47950 */ /* 0x000fec0003c3ffff */
.L_x_100:
        /* <DEDUP_REMOVED lines=9> */
.L_x_104:


//--------------------- .nv.shared.reserved.0     --------------------------
	.section	.nv.shared.reserved.0,"aw",@nobits
	.weak		__nv_reservedSMEM_offset_0_alias
	.size		__nv_reservedSMEM_offset_0_alias, 0, 64
	.other		__nv_reservedSMEM_offset_0_alias,@"STO_CUDA_RESERVED_SHARED STV_DEFAULT"
__nv_reservedSMEM_offset_0_alias:
	.zero		0
	.zero		64


//--------------------- .nv.constant0._Z13point2gridmapPfS_S_PiS0_S0_iiiiiii --------------------------
	.section	.nv.constant0._Z13point2gridmapPfS_S_PiS0_S0_iiiiiii,"a",@progbits
	.sectionflags	@""
	.align	4
.nv.constant0._Z13point2gridmapPfS_S_PiS0_S0_iiiiiii:
	.zero		972


//--------------------- .nv.constant0._Z18calculate_featuresPfS_iPiS_ii --------------------------
	.section	.nv.constant0._Z18calculate_featuresPfS_iPiS_ii,"a",@progbits
	.sectionflags	@""
	.align	4
.nv.constant0._Z18calculate_featuresPfS_iPiS_ii:
	.zero		944


//--------------------- SYMBOLS --------------------------

	.type		.nv.reservedSmem.offset0,@object
	.size		.nv.reservedSmem.offset0,0x4
